	.target	sm_100a

	.elftype	@"ET_EXEC"


//--------------------- .note.nv.tkinfo           --------------------------
	.section	.note.nv.tkinfo,"",@"SHT_NOTE"
	.sectionflags	@"SHF_NOTE_NV_TKINFO"
	.tkinfo
        /*0018*/ 	.word	0x00000002
        /*0030*/ 	.string	""
        /*0030*/ 	.string	"ptxas"
        /*0030*/ 	.string	"Cuda compilation tools, release 13.0, V13.0.88"
        /*0030*/ 	.string	"Build cuda_13.0.r13.0/compiler.36424714_0"
        /*0030*/ 	.string	"-arch sm_100a -m 64 "



//--------------------- .note.nv.cuinfo           --------------------------
	.section	.note.nv.cuinfo,"",@"SHT_NOTE"
	.sectionflags	@"SHF_NOTE_NV_CUINFO"
        /*0018*/ 	.short	0x0002
        /*001a*/ 	.short	0x0064
        /*001c*/ 	.short	0x0082
	.zero		2


//--------------------- .nv.info                  --------------------------
	.section	.nv.info,"",@"SHT_CUDA_INFO"
	.align	4


	//----- nvinfo : EIATTR_REGCOUNT
	.align		4
        /*0000*/ 	.byte	0x04, 0x2f
        /*0002*/ 	.short	(.L_19 - .L_18)
	.align		4
.L_18:
        /*0004*/ 	.word	index@(_ZN7cutlass13device_kernelINS_4gemm6kernel13GemmUniversalIN4cute5tupleIJiiiiEEENS1_10collective13CollectiveMmaINS1_35MainloopSm100TmaUmmaWarpSpecializedILi8ELi2ELi4ENS5_IJNS4_1CILi2EEENSA_ILi1EEESC_EEEEENS5_IJNSA_ILi64EEENSA_ILi128EEESG_EEENS_12float_e4m3_tENS5_IJlSC_lEEESI_SJ_NS4_8TiledMMAINS4_8MMA_AtomIJNS4_10MMA_TraitsINS4_19SM100_MMA_F8F6F4_SSEJSI_SI_fSF_SG_NS4_17integral_constantINS4_4UMMA5MajorELSQ_0EEESR_NSO_INSP_7ScaleInELSS_0EEEST_EEEEEENS4_6LayoutINS5_IJSC_SC_SC_EEENS5_IJNSA_ILi0EEESY_SY_EEEEENS5_IJNS4_10UnderscoreES11_S11_EEEEENS4_13SM90_TMA_LOADENS4_14ComposedLayoutINS4_7SwizzleILi3ELi4ELi3EEENS4_18smem_ptr_flag_bitsILi8EEENSW_INS5_IJNSA_ILi8EEESG_EEENS5_IJSG_SC_EEEEEEEvNS4_8identityENS4_23SM90_TMA_LOAD_MULTICASTES1E_vS1F_EENS_8epilogue10collective18CollectiveEpilogueINS1I_23Sm100TmaWarpSpecializedILi2ELi2ELi32ELb0ELb0EEEJSH_NS5_IJNSW_ISF_SC_EES1N_EEESI_SJ_SI_SJ_NS1I_6fusion15FusionCallbacksIS1M_NS1P_17LinearCombinationISI_fSI_fLNS_15FloatRoundStyleE2EEESH_S1O_JEEENS4_5SM1004TMEM4LOAD26SM100_TMEM_LOAD_16dp32b32xES14_NS15_INS16_ILi2ELi4ELi3EEES19_NSW_INS5_IJS1A_SF_EEENS5_IJSF_SC_EEEEEEENS4_39AutoVectorizingCopyWithAssumedAlignmentILi128EEENS4_14SM90_TMA_STOREES23_S25_S25_EEEvvEEEEvNT_6ParamsE)
        /*0008*/ 	.word	0x00000072


	//----- nvinfo : EIATTR_FRAME_SIZE
	.align		4
.L_19:
        /*000c*/ 	.byte	0x04, 0x11
        /*000e*/ 	.short	(.L_21 - .L_20)
	.align		4
.L_20:
        /*0010*/ 	.word	index@($__internal_2_$__cuda_sm10x_tcgen05_guardrail_trap_unallocated_columns_being_dealloced)
        /*0014*/ 	.word	0x00000000


	//----- nvinfo : EIATTR_FRAME_SIZE
	.align		4
.L_21:
        /*0018*/ 	.byte	0x04, 0x11
        /*001a*/ 	.short	(.L_23 - .L_22)
	.align		4
.L_22:
        /*001c*/ 	.word	index@($__internal_1_$__cuda_sm10x_tcgen05_guardrail_trap_phase_invalid_during_alloc)
        /*0020*/ 	.word	0x00000000


	//----- nvinfo : EIATTR_FRAME_SIZE
	.align		4
.L_23:
        /*0024*/ 	.byte	0x04, 0x11
        /*0026*/ 	.short	(.L_25 - .L_24)
	.align		4
.L_24:
        /*0028*/ 	.word	index@($__internal_0_$__cuda_sm10x_tcgen05_guardrail_trap_col_being_dealloced_not_returned_by_alloc)
        /*002c*/ 	.word	0x00000000


	//----- nvinfo : EIATTR_FRAME_SIZE
	.align		4
.L_25:
        /*0030*/ 	.byte	0x04, 0x11
        /*0032*/ 	.short	(.L_27 - .L_26)
	.align		4
.L_26:
        /*0034*/ 	.word	index@(_ZN7cutlass13device_kernelINS_4gemm6kernel13GemmUniversalIN4cute5tupleIJiiiiEEENS1_10collective13CollectiveMmaINS1_35MainloopSm100TmaUmmaWarpSpecializedILi8ELi2ELi4ENS5_IJNS4_1CILi2EEENSA_ILi1EEESC_EEEEENS5_IJNSA_ILi64EEENSA_ILi128EEESG_EEENS_12float_e4m3_tENS5_IJlSC_lEEESI_SJ_NS4_8TiledMMAINS4_8MMA_AtomIJNS4_10MMA_TraitsINS4_19SM100_MMA_F8F6F4_SSEJSI_SI_fSF_SG_NS4_17integral_constantINS4_4UMMA5MajorELSQ_0EEESR_NSO_INSP_7ScaleInELSS_0EEEST_EEEEEENS4_6LayoutINS5_IJSC_SC_SC_EEENS5_IJNSA_ILi0EEESY_SY_EEEEENS5_IJNS4_10UnderscoreES11_S11_EEEEENS4_13SM90_TMA_LOADENS4_14ComposedLayoutINS4_7SwizzleILi3ELi4ELi3EEENS4_18smem_ptr_flag_bitsILi8EEENSW_INS5_IJNSA_ILi8EEESG_EEENS5_IJSG_SC_EEEEEEEvNS4_8identityENS4_23SM90_TMA_LOAD_MULTICASTES1E_vS1F_EENS_8epilogue10collective18CollectiveEpilogueINS1I_23Sm100TmaWarpSpecializedILi2ELi2ELi32ELb0ELb0EEEJSH_NS5_IJNSW_ISF_SC_EES1N_EEESI_SJ_SI_SJ_NS1I_6fusion15FusionCallbacksIS1M_NS1P_17LinearCombinationISI_fSI_fLNS_15FloatRoundStyleE2EEESH_S1O_JEEENS4_5SM1004TMEM4LOAD26SM100_TMEM_LOAD_16dp32b32xES14_NS15_INS16_ILi2ELi4ELi3EEES19_NSW_INS5_IJS1A_SF_EEENS5_IJSF_SC_EEEEEEENS4_39AutoVectorizingCopyWithAssumedAlignmentILi128EEENS4_14SM90_TMA_STOREES23_S25_S25_EEEvvEEEEvNT_6ParamsE)
        /*0038*/ 	.word	0x00000000


	//----- nvinfo : EIATTR_MIN_STACK_SIZE
	.align		4
.L_27:
        /*003c*/ 	.byte	0x04, 0x12
        /*003e*/ 	.short	(.L_29 - .L_28)
	.align		4
.L_28:
        /*0040*/ 	.word	index@(_ZN7cutlass13device_kernelINS_4gemm6kernel13GemmUniversalIN4cute5tupleIJiiiiEEENS1_10collective13CollectiveMmaINS1_35MainloopSm100TmaUmmaWarpSpecializedILi8ELi2ELi4ENS5_IJNS4_1CILi2EEENSA_ILi1EEESC_EEEEENS5_IJNSA_ILi64EEENSA_ILi128EEESG_EEENS_12float_e4m3_tENS5_IJlSC_lEEESI_SJ_NS4_8TiledMMAINS4_8MMA_AtomIJNS4_10MMA_TraitsINS4_19SM100_MMA_F8F6F4_SSEJSI_SI_fSF_SG_NS4_17integral_constantINS4_4UMMA5MajorELSQ_0EEESR_NSO_INSP_7ScaleInELSS_0EEEST_EEEEEENS4_6LayoutINS5_IJSC_SC_SC_EEENS5_IJNSA_ILi0EEESY_SY_EEEEENS5_IJNS4_10UnderscoreES11_S11_EEEEENS4_13SM90_TMA_LOADENS4_14ComposedLayoutINS4_7SwizzleILi3ELi4ELi3EEENS4_18smem_ptr_flag_bitsILi8EEENSW_INS5_IJNSA_ILi8EEESG_EEENS5_IJSG_SC_EEEEEEEvNS4_8identityENS4_23SM90_TMA_LOAD_MULTICASTES1E_vS1F_EENS_8epilogue10collective18CollectiveEpilogueINS1I_23Sm100TmaWarpSpecializedILi2ELi2ELi32ELb0ELb0EEEJSH_NS5_IJNSW_ISF_SC_EES1N_EEESI_SJ_SI_SJ_NS1I_6fusion15FusionCallbacksIS1M_NS1P_17LinearCombinationISI_fSI_fLNS_15FloatRoundStyleE2EEESH_S1O_JEEENS4_5SM1004TMEM4LOAD26SM100_TMEM_LOAD_16dp32b32xES14_NS15_INS16_ILi2ELi4ELi3EEES19_NSW_INS5_IJS1A_SF_EEENS5_IJSF_SC_EEEEEEENS4_39AutoVectorizingCopyWithAssumedAlignmentILi128EEENS4_14SM90_TMA_STOREES23_S25_S25_EEEvvEEEEvNT_6ParamsE)
        /*0044*/ 	.word	0x00000000
.L_29:


//--------------------- .nv.compat                --------------------------
	.section	.nv.compat,"",@"SHT_CUDA_COMPAT_INFO"
	.align	4
        /*0000*/ 	.byte	0x02, 0x09, 0x01, 0x00, 0x02, 0x02, 0x02, 0x00, 0x02, 0x05, 0x05, 0x00, 0x03, 0x07, 0x01, 0x01
        /*0010*/ 	.byte	0x02, 0x03, 0x01, 0x00, 0x02, 0x06, 0x01, 0x00, 0x04, 0x0b, 0x08, 0x00, 0x09, 0x00, 0x00, 0x00
        /*0020*/ 	.byte	0x00, 0x00, 0x00, 0x00


//--------------------- .nv.info._ZN7cutlass13device_kernelINS_4gemm6kernel13GemmUniversalIN4cute5tupleIJiiiiEEENS1_10collective13CollectiveMmaINS1_35MainloopSm100TmaUmmaWarpSpecializedILi8ELi2ELi4ENS5_IJNS4_1CILi2EEENSA_ILi1EEESC_EEEEENS5_IJNSA_ILi64EEENSA_ILi128EEESG_EEENS_12float_e4m3_tENS5_IJlSC_lEEESI_SJ_NS4_8TiledMMAINS4_8MMA_AtomIJNS4_10MMA_TraitsINS4_19SM100_MMA_F8F6F4_SSEJSI_SI_fSF_SG_NS4_17integral_constantINS4_4UMMA5MajorELSQ_0EEESR_NSO_INSP_7ScaleInELSS_0EEEST_EEEEEENS4_6LayoutINS5_IJSC_SC_SC_EEENS5_IJNSA_ILi0EEESY_SY_EEEEENS5_IJNS4_10UnderscoreES11_S11_EEEEENS4_13SM90_TMA_LOADENS4_14ComposedLayoutINS4_7SwizzleILi3ELi4ELi3EEENS4_18smem_ptr_flag_bitsILi8EEENSW_INS5_IJNSA_ILi8EEESG_EEENS5_IJSG_SC_EEEEEEEvNS4_8identityENS4_23SM90_TMA_LOAD_MULTICASTES1E_vS1F_EENS_8epilogue10collective18CollectiveEpilogueINS1I_23Sm100TmaWarpSpecializedILi2ELi2ELi32ELb0ELb0EEEJSH_NS5_IJNSW_ISF_SC_EES1N_EEESI_SJ_SI_SJ_NS1I_6fusion15FusionCallbacksIS1M_NS1P_17LinearCombinationISI_fSI_fLNS_15FloatRoundStyleE2EEESH_S1O_JEEENS4_5SM1004TMEM4LOAD26SM100_TMEM_LOAD_16dp32b32xES14_NS15_INS16_ILi2ELi4ELi3EEES19_NSW_INS5_IJS1A_SF_EEENS5_IJSF_SC_EEEEEEENS4_39AutoVectorizingCopyWithAssumedAlignmentILi128EEENS4_14SM90_TMA_STOREES23_S25_S25_EEEvvEEEEvNT_6ParamsE --------------------------
	.section	.nv.info._ZN7cutlass13device_kernelINS_4gemm6kernel13GemmUniversalIN4cute5tupleIJiiiiEEENS1_10collective13CollectiveMmaINS1_35MainloopSm100TmaUmmaWarpSpecializedILi8ELi2ELi4ENS5_IJNS4_1CILi2EEENSA_ILi1EEESC_EEEEENS5_IJNSA_ILi64EEENSA_ILi128EEESG_EEENS_12float_e4m3_tENS5_IJlSC_lEEESI_SJ_NS4_8TiledMMAINS4_8MMA_AtomIJNS4_10MMA_TraitsINS4_19SM100_MMA_F8F6F4_SSEJSI_SI_fSF_SG_NS4_17integral_constantINS4_4UMMA5MajorELSQ_0EEESR_NSO_INSP_7ScaleInELSS_0EEEST_EEEEEENS4_6LayoutINS5_IJSC_SC_SC_EEENS5_IJNSA_ILi0EEESY_SY_EEEEENS5_IJNS4_10UnderscoreES11_S11_EEEEENS4_13SM90_TMA_LOADENS4_14ComposedLayoutINS4_7SwizzleILi3ELi4ELi3EEENS4_18smem_ptr_flag_bitsILi8EEENSW_INS5_IJNSA_ILi8EEESG_EEENS5_IJSG_SC_EEEEEEEvNS4_8identityENS4_23SM90_TMA_LOAD_MULTICASTES1E_vS1F_EENS_8epilogue10collective18CollectiveEpilogueINS1I_23Sm100TmaWarpSpecializedILi2ELi2ELi32ELb0ELb0EEEJSH_NS5_IJNSW_ISF_SC_EES1N_EEESI_SJ_SI_SJ_NS1I_6fusion15FusionCallbacksIS1M_NS1P_17LinearCombinationISI_fSI_fLNS_15FloatRoundStyleE2EEESH_S1O_JEEENS4_5SM1004TMEM4LOAD26SM100_TMEM_LOAD_16dp32b32xES14_NS15_INS16_ILi2ELi4ELi3EEES19_NSW_INS5_IJS1A_SF_EEENS5_IJSF_SC_EEEEEEENS4_39AutoVectorizingCopyWithAssumedAlignmentILi128EEENS4_14SM90_TMA_STOREES23_S25_S25_EEEvvEEEEvNT_6ParamsE,"",@"SHT_CUDA_INFO"
	.sectionflags	@""
	.align	4


	//----- nvinfo : EIATTR_CUDA_API_VERSION
	.align		4
        /*0000*/ 	.byte	0x04, 0x37
        /*0002*/ 	.short	(.L_31 - .L_30)
.L_30:
        /*0004*/ 	.word	0x00000082


	//----- nvinfo : EIATTR_KPARAM_INFO
	.align		4
.L_31:
        /*0008*/ 	.byte	0x04, 0x17
        /*000a*/ 	.short	(.L_33 - .L_32)
.L_32:
        /*000c*/ 	.word	0x00000000
        /*0010*/ 	.short	0x0000
        /*0012*/ 	.short	0x0000
        /*0014*/ 	.byte	0x00, 0xf0, 0x01, 0x20


	//----- nvinfo : EIATTR_AT_ENTRY_FRAGMENTS
	.align		4
.L_33:
        /*0018*/ 	.byte	0x04, 0x4f
        /*001a*/ 	.short	(.L_35 - .L_34)


	//   ....[0]....
.L_34:
        /*001c*/ 	.word	0x00000006


	//----- nvinfo : EIATTR_RESERVED_SMEM_USED
	.align		4
.L_35:
        /*0020*/ 	.byte	0x01, 0x41
	.zero		2


	//----- nvinfo : EIATTR_SPARSE_MMA_MASK
	.align		4
        /*0024*/ 	.byte	0x03, 0x50
        /*0026*/ 	.short	0x0000


	//----- nvinfo : EIATTR_TCGEN05_1CTA_USED
	.align		4
        /*0028*/ 	.byte	0x01, 0x51
	.zero		2


	//----- nvinfo : EIATTR_MAXREG_COUNT
	.align		4
        /*002c*/ 	.byte	0x03, 0x1b
        /*002e*/ 	.short	0x00ff


	//----- nvinfo : EIATTR_NUM_BARRIERS
	.align		4
        /*0030*/ 	.byte	0x02, 0x4c
        /*0032*/ 	.byte	0x07
	.zero		1


	//----- nvinfo : EIATTR_EXTERNS
	.align		4
        /*0034*/ 	.byte	0x04, 0x0f
        /*0036*/ 	.short	(.L_37 - .L_36)


	//   ....[0]....
	.align		4
.L_36:
        /*0038*/ 	.word	index@(__assertfail)


	//----- nvinfo : EIATTR_MERCURY_ISA_VERSION
	.align		4
.L_37:
        /*003c*/ 	.byte	0x03, 0x5f
        /*003e*/ 	.short	0x0101


	//----- nvinfo : EIATTR_INT_WARP_WIDE_INSTR_OFFSETS
	.align		4
        /*0040*/ 	.byte	0x04, 0x31
        /*0042*/ 	.short	(.L_39 - .L_38)


	//   ....[0]....
.L_38:
        /*0044*/ 	.word	0x00003f40


	//   ....[1]....
        /*0048*/ 	.word	0x00003f60


	//   ....[2]....
        /*004c*/ 	.word	0x00003f90


	//   ....[3]....
        /*0050*/ 	.word	0x00004b60


	//   ....[4]....
        /*0054*/ 	.word	0x00004bd0


	//   ....[5]....
        /*0058*/ 	.word	0x00004cc0


	//   ....[6]....
        /*005c*/ 	.word	0x00004d70


	//----- nvinfo : EIATTR_COOP_GROUP_MASK_REGIDS
	.align		4
.L_39:
        /*0060*/ 	.byte	0x04, 0x29
        /*0062*/ 	.short	(.L_41 - .L_40)


	//   ....[0]....
.L_40:
        /*0064*/ 	.word	0xffffffff


	//   ....[1]....
        /*0068*/ 	.word	0xffffffff


	//   ....[2]....
        /*006c*/ 	.word	0xffffffff


	//   ....[3]....
        /*0070*/ 	.word	0xffffffff


	//   ....[4]....
        /*0074*/ 	.word	0xffffffff


	//   ....[5]....
        /*0078*/ 	.word	0xffffffff


	//   ....[6]....
        /*007c*/ 	.word	0xffffffff


	//   ....[7]....
        /*0080*/ 	.word	0xffffffff


	//   ....[8]....
        /*0084*/ 	.word	0xffffffff


	//   ....[9]....
        /*0088*/ 	.word	0xffffffff


	//   ....[10]....
        /*008c*/ 	.word	0xffffffff


	//   ....[11]....
        /*0090*/ 	.word	0xffffffff


	//   ....[12]....
        /*0094*/ 	.word	0xffffffff


	//   ....[13]....
        /*0098*/ 	.word	0xffffffff


	//----- nvinfo : EIATTR_COOP_GROUP_INSTR_OFFSETS
	.align		4
.L_41:
        /*009c*/ 	.byte	0x04, 0x28
        /*009e*/ 	.short	(.L_43 - .L_42)


	//   ....[0]....
.L_42:
        /*00a0*/ 	.word	0x00000080


	//   ....[1]....
        /*00a4*/ 	.word	0x000004f0


	//   ....[2]....
        /*00a8*/ 	.word	0x00000730


	//   ....[3]....
        /*00ac*/ 	.word	0x00000890


	//   ....[4]....
        /*00b0*/ 	.word	0x00000990


	//   ....[5]....
        /*00b4*/ 	.word	0x00000b00


	//   ....[6]....
        /*00b8*/ 	.word	0x00000ca0


	//   ....[7]....
        /*00bc*/ 	.word	0x00000e60


	//   ....[8]....
        /*00c0*/ 	.word	0x00002020


	//   ....[9]....
        /*00c4*/ 	.word	0x00003130


	//   ....[10]....
        /*00c8*/ 	.word	0x00003340


	//   ....[11]....
        /*00cc*/ 	.word	0x00003370


	//   ....[12]....
        /*00d0*/ 	.word	0x00003e20


	//   ....[13]....
        /*00d4*/ 	.word	0x00004050


	//----- nvinfo : EIATTR_VRC_CTA_INIT_COUNT
	.align		4
.L_43:
        /*00d8*/ 	.byte	0x02, 0x4a
        /*00da*/ 	.byte	0x80
	.zero		1


	//----- nvinfo : EIATTR_SYSCALL_OFFSETS
	.align		4
        /*00dc*/ 	.byte	0x04, 0x46
        /*00de*/ 	.short	(.L_45 - .L_44)


	//   ....[0]....
.L_44:
        /*00e0*/ 	.word	0x00005980


	//   ....[1]....
        /*00e4*/ 	.word	0x00005ac0


	//   ....[2]....
        /*00e8*/ 	.word	0x000062f0


	//   ....[3]....
        /*00ec*/ 	.word	0x00007080


	//----- nvinfo : EIATTR_MBARRIER_INSTR_OFFSETS
	.align		4
.L_45:
        /*00f0*/ 	.byte	0x04, 0x39
        /*00f2*/ 	.short	(.L_47 - .L_46)


	//   ....[0]....
.L_46:
        /*00f4*/ 	.word	0x00000610
        /*00f8*/ 	.word	0x000000ff
        /*00fc*/ 	.word	0x00000000
        /*0100*/ 	.short	0x0100
        /*0102*/ 	.byte	0x04
	.zero		1


	//   ....[1]....
        /*0104*/ 	.word	0x00000620
        /*0108*/ 	.word	0x000000ff
        /*010c*/ 	.word	0x00000040
        /*0110*/ 	.short	0x0100
        /*0112*/ 	.byte	0x04
	.zero		1


	//   ....[2]....
        /*0114*/ 	.word	0x00000630
        /*0118*/ 	.word	0x000000ff
        /*011c*/ 	.word	0x00000008
        /*0120*/ 	.short	0x0100
        /*0122*/ 	.byte	0x04
	.zero		1


	//   ....[3]....
        /*0124*/ 	.word	0x00000640
        /*0128*/ 	.word	0x000000ff
        /*012c*/ 	.word	0x00000048
        /*0130*/ 	.short	0x0100
        /*0132*/ 	.byte	0x04
	.zero		1


	//   ....[4]....
        /*0134*/ 	.word	0x00000650
        /*0138*/ 	.word	0x000000ff
        /*013c*/ 	.word	0x00000010
        /*0140*/ 	.short	0x0100
        /*0142*/ 	.byte	0x04
	.zero		1


	//   ....[5]....
        /*0144*/ 	.word	0x00000660
        /*0148*/ 	.word	0x000000ff
        /*014c*/ 	.word	0x00000050
        /*0150*/ 	.short	0x0100
        /*0152*/ 	.byte	0x04
	.zero		1


	//   ....[6]....
        /*0154*/ 	.word	0x00000670
        /*0158*/ 	.word	0x000000ff
        /*015c*/ 	.word	0x00000018
        /*0160*/ 	.short	0x0100
        /*0162*/ 	.byte	0x04
	.zero		1


	//   ....[7]....
        /*0164*/ 	.word	0x00000680
        /*0168*/ 	.word	0x000000ff
        /*016c*/ 	.word	0x00000058
        /*0170*/ 	.short	0x0100
        /*0172*/ 	.byte	0x04
	.zero		1


	//   ....[8]....
        /*0174*/ 	.word	0x00000690
        /*0178*/ 	.word	0x000000ff
        /*017c*/ 	.word	0x00000020
        /*0180*/ 	.short	0x0100
        /*0182*/ 	.byte	0x04
	.zero		1


	//   ....[9]....
        /*0184*/ 	.word	0x000006a0
        /*0188*/ 	.word	0x000000ff
        /*018c*/ 	.word	0x00000060
        /*0190*/ 	.short	0x0100
        /*0192*/ 	.byte	0x04
	.zero		1


	//   ....[10]....
        /*0194*/ 	.word	0x000006b0
        /*0198*/ 	.word	0x000000ff
        /*019c*/ 	.word	0x00000028
        /*01a0*/ 	.short	0x0100
        /*01a2*/ 	.byte	0x04
	.zero		1


	//   ....[11]....
        /*01a4*/ 	.word	0x000006c0
        /*01a8*/ 	.word	0x000000ff
        /*01ac*/ 	.word	0x00000068
        /*01b0*/ 	.short	0x0100
        /*01b2*/ 	.byte	0x04
	.zero		1


	//   ....[12]....
        /*01b4*/ 	.word	0x000006d0
        /*01b8*/ 	.word	0x000000ff
        /*01bc*/ 	.word	0x00000030
        /*01c0*/ 	.short	0x0100
        /*01c2*/ 	.byte	0x04
	.zero		1


	//   ....[13]....
        /*01c4*/ 	.word	0x000006e0
        /*01c8*/ 	.word	0x000000ff
        /*01cc*/ 	.word	0x00000070
        /*01d0*/ 	.short	0x0100
        /*01d2*/ 	.byte	0x04
	.zero		1


	//   ....[14]....
        /*01d4*/ 	.word	0x000006f0
        /*01d8*/ 	.word	0x000000ff
        /*01dc*/ 	.word	0x00000038
        /*01e0*/ 	.short	0x0100
        /*01e2*/ 	.byte	0x04
	.zero		1


	//   ....[15]....
        /*01e4*/ 	.word	0x00000700
        /*01e8*/ 	.word	0x000000ff
        /*01ec*/ 	.word	0x00000078
        /*01f0*/ 	.short	0x0100
        /*01f2*/ 	.byte	0x04
	.zero		1


	//   ....[16]....
        /*01f4*/ 	.word	0x00000840
        /*01f8*/ 	.word	0x000000ff
        /*01fc*/ 	.word	0x00000080
        /*0200*/ 	.short	0x0100
        /*0202*/ 	.byte	0x04
	.zero		1


	//   ....[17]....
        /*0204*/ 	.word	0x00000850
        /*0208*/ 	.word	0x000000ff
        /*020c*/ 	.word	0x00000090
        /*0210*/ 	.short	0x0100
        /*0212*/ 	.byte	0x04
	.zero		1


	//   ....[18]....
        /*0214*/ 	.word	0x00000860
        /*0218*/ 	.word	0x000000ff
        /*021c*/ 	.word	0x00000088
        /*0220*/ 	.short	0x0100
        /*0222*/ 	.byte	0x04
	.zero		1


	//   ....[19]....
        /*0224*/ 	.word	0x00000870
        /*0228*/ 	.word	0x000000ff
        /*022c*/ 	.word	0x00000098
        /*0230*/ 	.short	0x0100
        /*0232*/ 	.byte	0x04
	.zero		1


	//   ....[20]....
        /*0234*/ 	.word	0x00000960
        /*0238*/ 	.word	0x000000ff
        /*023c*/ 	.word	0x000000a0
        /*0240*/ 	.short	0x0100
        /*0242*/ 	.byte	0x06
	.zero		1


	//   ....[21]....
        /*0244*/ 	.word	0x00000970
        /*0248*/ 	.word	0x000000ff
        /*024c*/ 	.word	0x000000a8
        /*0250*/ 	.short	0x0100
        /*0252*/ 	.byte	0x06
	.zero		1


	//   ....[22]....
        /*0254*/ 	.word	0x00000ab0
        /*0258*/ 	.word	0x000000ff
        /*025c*/ 	.word	0x000000b0
        /*0260*/ 	.short	0x0100
        /*0262*/ 	.byte	0x06
	.zero		1


	//   ....[23]....
        /*0264*/ 	.word	0x00000ac0
        /*0268*/ 	.word	0x000000ff
        /*026c*/ 	.word	0x000000c0
        /*0270*/ 	.short	0x0100
        /*0272*/ 	.byte	0x06
	.zero		1


	//   ....[24]....
        /*0274*/ 	.word	0x00000ad0
        /*0278*/ 	.word	0x000000ff
        /*027c*/ 	.word	0x000000b8
        /*0280*/ 	.short	0x0100
        /*0282*/ 	.byte	0x06
	.zero		1


	//   ....[25]....
        /*0284*/ 	.word	0x00000ae0
        /*0288*/ 	.word	0x000000ff
        /*028c*/ 	.word	0x000000c8
        /*0290*/ 	.short	0x0100
        /*0292*/ 	.byte	0x06
	.zero		1


	//   ....[26]....
        /*0294*/ 	.word	0x00000c10
        /*0298*/ 	.word	0x000000ff
        /*029c*/ 	.word	0x000000d0
        /*02a0*/ 	.short	0x0100
        /*02a2*/ 	.byte	0x04
	.zero		1


	//   ....[27]....
        /*02a4*/ 	.word	0x00000c20
        /*02a8*/ 	.word	0x000000ff
        /*02ac*/ 	.word	0x000000f0
        /*02b0*/ 	.short	0x0100
        /*02b2*/ 	.byte	0x04
	.zero		1


	//   ....[28]....
        /*02b4*/ 	.word	0x00000c30
        /*02b8*/ 	.word	0x000000ff
        /*02bc*/ 	.word	0x000000d8
        /*02c0*/ 	.short	0x0100
        /*02c2*/ 	.byte	0x04
	.zero		1


	//   ....[29]....
        /*02c4*/ 	.word	0x00000c40
        /*02c8*/ 	.word	0x000000ff
        /*02cc*/ 	.word	0x000000f8
        /*02d0*/ 	.short	0x0100
        /*02d2*/ 	.byte	0x04
	.zero		1


	//   ....[30]....
        /*02d4*/ 	.word	0x00000c50
        /*02d8*/ 	.word	0x000000ff
        /*02dc*/ 	.word	0x000000e0
        /*02e0*/ 	.short	0x0100
        /*02e2*/ 	.byte	0x04
	.zero		1


	//   ....[31]....
        /*02e4*/ 	.word	0x00000c60
        /*02e8*/ 	.word	0x000000ff
        /*02ec*/ 	.word	0x00000100
        /*02f0*/ 	.short	0x0100
        /*02f2*/ 	.byte	0x04
	.zero		1


	//   ....[32]....
        /*02f4*/ 	.word	0x00000c70
        /*02f8*/ 	.word	0x000000ff
        /*02fc*/ 	.word	0x000000e8
        /*0300*/ 	.short	0x0100
        /*0302*/ 	.byte	0x04
	.zero		1


	//   ....[33]....
        /*0304*/ 	.word	0x00000c80
        /*0308*/ 	.word	0x000000ff
        /*030c*/ 	.word	0x00000108
        /*0310*/ 	.short	0x0100
        /*0312*/ 	.byte	0x04
	.zero		1


	//   ....[34]....
        /*0314*/ 	.word	0x00000d70
        /*0318*/ 	.word	0x000000ff
        /*031c*/ 	.word	0x00000110
        /*0320*/ 	.short	0x0100
        /*0322*/ 	.byte	0x04
	.zero		1


	//   ....[35]....
        /*0324*/ 	.word	0x00000d80
        /*0328*/ 	.word	0x000000ff
        /*032c*/ 	.word	0x00000120
        /*0330*/ 	.short	0x0100
        /*0332*/ 	.byte	0x04
	.zero		1


	//   ....[36]....
        /*0334*/ 	.word	0x00000d90
        /*0338*/ 	.word	0x000000ff
        /*033c*/ 	.word	0x00000118
        /*0340*/ 	.short	0x0100
        /*0342*/ 	.byte	0x04
	.zero		1


	//   ....[37]....
        /*0344*/ 	.word	0x00000da0
        /*0348*/ 	.word	0x000000ff
        /*034c*/ 	.word	0x00000128
        /*0350*/ 	.short	0x0100
        /*0352*/ 	.byte	0x04
	.zero		1


	//   ....[38]....
        /*0354*/ 	.word	0x000018d0
        /*0358*/ 	.word	0x00000000
        /*035c*/ 	.word	0x00000120
        /*0360*/ 	.short	0x010a
        /*0362*/ 	.byte	0xff
	.zero		1


	//   ....[39]....
        /*0364*/ 	.word	0x000018f0
        /*0368*/ 	.word	0x00000000
        /*036c*/ 	.word	0x00000110
        /*0370*/ 	.short	0x0101
        /*0372*/ 	.byte	0xff
	.zero		1


	//   ....[40]....
        /*0374*/ 	.word	0x000019b0
        /*0378*/ 	.word	0x000000ff
        /*037c*/ 	.word	0x00000040
        /*0380*/ 	.short	0x010a
        /*0382*/ 	.byte	0x04
	.zero		1


	//   ....[41]....
        /*0384*/ 	.word	0x00001a30
        /*0388*/ 	.word	0x000000ff
        /*038c*/ 	.word	0x00000040
        /*0390*/ 	.short	0x010a
        /*0392*/ 	.byte	0x21
	.zero		1


	//   ....[42]....
        /*0394*/ 	.word	0x00001bc0
        /*0398*/ 	.word	0x000000ff
        /*039c*/ 	.word	0x00000040
        /*03a0*/ 	.short	0x010a
        /*03a2*/ 	.byte	0x08
	.zero		1


	//   ....[43]....
        /*03a4*/ 	.word	0x00001ce0
        /*03a8*/ 	.word	0x000000ff
        /*03ac*/ 	.word	0x000000a8
        /*03b0*/ 	.short	0x0101
        /*03b2*/ 	.byte	0x07
	.zero		1


	//   ....[44]....
        /*03b4*/ 	.word	0x00001d00
        /*03b8*/ 	.word	0x000000ff
        /*03bc*/ 	.word	0x00000040
        /*03c0*/ 	.short	0x010a
        /*03c2*/ 	.byte	0x04
	.zero		1


	//   ....[45]....
        /*03c4*/ 	.word	0x00001d80
        /*03c8*/ 	.word	0x000000ff
        /*03cc*/ 	.word	0x00000040
        /*03d0*/ 	.short	0x010a
        /*03d2*/ 	.byte	0x09
	.zero		1


	//   ....[46]....
        /*03d4*/ 	.word	0x00001f20
        /*03d8*/ 	.word	0x000000ff
        /*03dc*/ 	.word	0x00000040
        /*03e0*/ 	.short	0x010a
        /*03e2*/ 	.byte	0x06
	.zero		1


	//   ....[47]....
        /*03e4*/ 	.word	0x00002050
        /*03e8*/ 	.word	0x00000003
        /*03ec*/ 	.word	0x000000b0
        /*03f0*/ 	.short	0x010a
        /*03f2*/ 	.byte	0xff
	.zero		1


	//   ....[48]....
        /*03f4*/ 	.word	0x000021a0
        /*03f8*/ 	.word	0x00000000
        /*03fc*/ 	.word	0x00000000
        /*0400*/ 	.short	0x0101
        /*0402*/ 	.byte	0xff
	.zero		1


	//   ....[49]....
        /*0404*/ 	.word	0x00002740
        /*0408*/ 	.word	0x000000ff
        /*040c*/ 	.word	0x00000000
        /*0410*/ 	.short	0x010a
        /*0412*/ 	.byte	0x04
	.zero		1


	//   ....[50]....
        /*0414*/ 	.word	0x000027d0
        /*0418*/ 	.word	0x000000ff
        /*041c*/ 	.word	0x00000000
        /*0420*/ 	.short	0x010a
        /*0422*/ 	.byte	0x05
	.zero		1


	//   ....[51]....
        /*0424*/ 	.word	0x00002860
        /*0428*/ 	.word	0x000000ff
        /*042c*/ 	.word	0x00000000
        /*0430*/ 	.short	0x010a
        /*0432*/ 	.byte	0x05
	.zero		1


	//   ....[52]....
        /*0434*/ 	.word	0x000028f0
        /*0438*/ 	.word	0x000000ff
        /*043c*/ 	.word	0x00000000
        /*0440*/ 	.short	0x010a
        /*0442*/ 	.byte	0x05
	.zero		1


	//   ....[53]....
        /*0444*/ 	.word	0x00002980
        /*0448*/ 	.word	0x000000ff
        /*044c*/ 	.word	0x00000000
        /*0450*/ 	.short	0x010a
        /*0452*/ 	.byte	0x05
	.zero		1


	//   ....[54]....
        /*0454*/ 	.word	0x00002a10
        /*0458*/ 	.word	0x000000ff
        /*045c*/ 	.word	0x00000000
        /*0460*/ 	.short	0x010a
        /*0462*/ 	.byte	0x05
	.zero		1


	//   ....[55]....
        /*0464*/ 	.word	0x00002aa0
        /*0468*/ 	.word	0x000000ff
        /*046c*/ 	.word	0x00000000
        /*0470*/ 	.short	0x010a
        /*0472*/ 	.byte	0x05
	.zero		1


	//   ....[56]....
        /*0474*/ 	.word	0x00002b40
        /*0478*/ 	.word	0x00000000
        /*047c*/ 	.word	0x00000000
        /*0480*/ 	.short	0x010a
        /*0482*/ 	.byte	0xff
	.zero		1


	//   ....[57]....
        /*0484*/ 	.word	0x00002c80
        /*0488*/ 	.word	0x00000002
        /*048c*/ 	.word	0x00000110
        /*0490*/ 	.short	0x010a
        /*0492*/ 	.byte	0xff
	.zero		1


	//   ....[58]....
        /*0494*/ 	.word	0x00002ce0
        /*0498*/ 	.word	0x00000004
        /*049c*/ 	.word	0x00000000
        /*04a0*/ 	.short	0x0101
        /*04a2*/ 	.byte	0xff
	.zero		1


	//   ....[59]....
        /*04a4*/ 	.word	0x00002d00
        /*04a8*/ 	.word	0x000000ff
        /*04ac*/ 	.word	0x000000c0
        /*04b0*/ 	.short	0x010a
        /*04b2*/ 	.byte	0x04
	.zero		1


	//   ....[60]....
        /*04b4*/ 	.word	0x00002e20
        /*04b8*/ 	.word	0x00000002
        /*04bc*/ 	.word	0x000000b0
        /*04c0*/ 	.short	0x010a
        /*04c2*/ 	.byte	0xff
	.zero		1


	//   ....[61]....
        /*04c4*/ 	.word	0x00002f30
        /*04c8*/ 	.word	0x00000002
        /*04cc*/ 	.word	0x00000000
        /*04d0*/ 	.short	0x0101
        /*04d2*/ 	.byte	0xff
	.zero		1


	//   ....[62]....
        /*04d4*/ 	.word	0x00002fc0
        /*04d8*/ 	.word	0x000000ff
        /*04dc*/ 	.word	0x000000c0
        /*04e0*/ 	.short	0x0106
        /*04e2*/ 	.byte	0x04
	.zero		1


	//   ....[63]....
        /*04e4*/ 	.word	0x00002fe0
        /*04e8*/ 	.word	0x000000ff
        /*04ec*/ 	.word	0x000000c0
        /*04f0*/ 	.short	0x010a
        /*04f2*/ 	.byte	0x04
	.zero		1


	//   ....[64]....
        /*04f4*/ 	.word	0x00003070
        /*04f8*/ 	.word	0x000000ff
        /*04fc*/ 	.word	0x000000c0
        /*0500*/ 	.short	0x0106
        /*0502*/ 	.byte	0x07
	.zero		1


	//   ....[65]....
        /*0504*/ 	.word	0x000030b0
        /*0508*/ 	.word	0x00000000
        /*050c*/ 	.word	0x000000c0
        /*0510*/ 	.short	0x010a
        /*0512*/ 	.byte	0xff
	.zero		1


	//   ....[66]....
        /*0514*/ 	.word	0x00003610
        /*0518*/ 	.word	0x00000000
        /*051c*/ 	.word	0x000000b0
        /*0520*/ 	.short	0x010a
        /*0522*/ 	.byte	0xff
	.zero		1


	//   ....[67]....
        /*0524*/ 	.word	0x00003710
        /*0528*/ 	.word	0x00000003
        /*052c*/ 	.word	0x00000000
        /*0530*/ 	.short	0x0101
        /*0532*/ 	.byte	0xff
	.zero		1


	//   ....[68]....
        /*0534*/ 	.word	0x00003720
        /*0538*/ 	.word	0x000000ff
        /*053c*/ 	.word	0x00000000
        /*0540*/ 	.short	0x010a
        /*0542*/ 	.byte	0x04
	.zero		1


	//   ....[69]....
        /*0544*/ 	.word	0x000037a0
        /*0548*/ 	.word	0x000000ff
        /*054c*/ 	.word	0x000000f0
        /*0550*/ 	.short	0x010a
        /*0552*/ 	.byte	0x1f
	.zero		1


	//   ....[70]....
        /*0554*/ 	.word	0x00003880
        /*0558*/ 	.word	0x000000ff
        /*055c*/ 	.word	0x00000000
        /*0560*/ 	.short	0x010a
        /*0562*/ 	.byte	0x05
	.zero		1


	//   ....[71]....
        /*0564*/ 	.word	0x000039c0
        /*0568*/ 	.word	0x000000ff
        /*056c*/ 	.word	0x00000000
        /*0570*/ 	.short	0x010a
        /*0572*/ 	.byte	0x04
	.zero		1


	//   ....[72]....
        /*0574*/ 	.word	0x00003c50
        /*0578*/ 	.word	0x000000ff
        /*057c*/ 	.word	0x00000000
        /*0580*/ 	.short	0x010a
        /*0582*/ 	.byte	0x04
	.zero		1


	//   ....[73]....
        /*0584*/ 	.word	0x00003ce0
        /*0588*/ 	.word	0x000000ff
        /*058c*/ 	.word	0x00000000
        /*0590*/ 	.short	0x010a
        /*0592*/ 	.byte	0x05
	.zero		1


	//   ....[74]....
        /*0594*/ 	.word	0x00003d70
        /*0598*/ 	.word	0x000000ff
        /*059c*/ 	.word	0x00000000
        /*05a0*/ 	.short	0x010a
        /*05a2*/ 	.byte	0x05
	.zero		1


	//   ....[75]....
        /*05a4*/ 	.word	0x00003e00
        /*05a8*/ 	.word	0x000000ff
        /*05ac*/ 	.word	0x00000000
        /*05b0*/ 	.short	0x010a
        /*05b2*/ 	.byte	0x04
	.zero		1


	//   ....[76]....
        /*05b4*/ 	.word	0x00004320
        /*05b8*/ 	.word	0x00000008
        /*05bc*/ 	.word	0x000000b0
        /*05c0*/ 	.short	0x010a
        /*05c2*/ 	.byte	0xff
	.zero		1


	//   ....[77]....
        /*05c4*/ 	.word	0x00004490
        /*05c8*/ 	.word	0x00000000
        /*05cc*/ 	.word	0x00000000
        /*05d0*/ 	.short	0x0101
        /*05d2*/ 	.byte	0xff
	.zero		1


	//   ....[78]....
        /*05d4*/ 	.word	0x00004970
        /*05d8*/ 	.word	0x000000ff
        /*05dc*/ 	.word	0x000000a8
        /*05e0*/ 	.short	0x010a
        /*05e2*/ 	.byte	0x15
	.zero		1


	//   ....[79]....
        /*05e4*/ 	.word	0x00004b00
        /*05e8*/ 	.word	0x000000ff
        /*05ec*/ 	.word	0x00000090
        /*05f0*/ 	.short	0x010a
        /*05f2*/ 	.byte	0x15
	.zero		1


	//   ....[80]....
        /*05f4*/ 	.word	0x00004c70
        /*05f8*/ 	.word	0x000000ff
        /*05fc*/ 	.word	0x00000080
        /*0600*/ 	.short	0x010b
        /*0602*/ 	.byte	0x15
	.zero		1


	//   ....[81]....
        /*0604*/ 	.word	0x00004c80
        /*0608*/ 	.word	0x000000ff
        /*060c*/ 	.word	0x00000000
        /*0610*/ 	.short	0x0101
        /*0612*/ 	.byte	0x27
	.zero		1


	//   ....[82]....
        /*0614*/ 	.word	0x00004c90
        /*0618*/ 	.word	0x000000ff
        /*061c*/ 	.word	0x00000098
        /*0620*/ 	.short	0x010a
        /*0622*/ 	.byte	0x15
	.zero		1


	//   ....[83]....
        /*0624*/ 	.word	0x00004e70
        /*0628*/ 	.word	0x000000ff
        /*062c*/ 	.word	0x00000088
        /*0630*/ 	.short	0x010b
        /*0632*/ 	.byte	0x15
	.zero		1


	//   ....[84]....
        /*0634*/ 	.word	0x00004e80
        /*0638*/ 	.word	0x000000ff
        /*063c*/ 	.word	0x00000000
        /*0640*/ 	.short	0x0101
        /*0642*/ 	.byte	0x26
	.zero		1


	//   ....[85]....
        /*0644*/ 	.word	0x00004eb0
        /*0648*/ 	.word	0x000000ff
        /*064c*/ 	.word	0x00000090
        /*0650*/ 	.short	0x010a
        /*0652*/ 	.byte	0x15
	.zero		1


	//   ....[86]....
        /*0654*/ 	.word	0x00004ef0
        /*0658*/ 	.word	0x00000000
        /*065c*/ 	.word	0x00000098
        /*0660*/ 	.short	0x010a
        /*0662*/ 	.byte	0xff
	.zero		1


	//   ....[87]....
        /*0664*/ 	.word	0x00005220
        /*0668*/ 	.word	0x00000003
        /*066c*/ 	.word	0x000000b0
        /*0670*/ 	.short	0x010a
        /*0672*/ 	.byte	0xff
	.zero		1


	//   ....[88]....
        /*0674*/ 	.word	0x000053a0
        /*0678*/ 	.word	0x00000000
        /*067c*/ 	.word	0x00000000
        /*0680*/ 	.short	0x0101
        /*0682*/ 	.byte	0xff
	.zero		1


	//   ....[89]....
        /*0684*/ 	.word	0x00005ee0
        /*0688*/ 	.word	0x00000002
        /*068c*/ 	.word	0x00000080
        /*0690*/ 	.short	0x010a
        /*0692*/ 	.byte	0xff
	.zero		1


	//   ....[90]....
        /*0694*/ 	.word	0x00005f50
        /*0698*/ 	.word	0x00000064
        /*069c*/ 	.word	0x000000d0
        /*06a0*/ 	.short	0x010a
        /*06a2*/ 	.byte	0xff
	.zero		1


	//   ....[91]....
        /*06a4*/ 	.word	0x00006040
        /*06a8*/ 	.word	0x00000002
        /*06ac*/ 	.word	0x00000080
        /*06b0*/ 	.short	0x010a
        /*06b2*/ 	.byte	0xff
	.zero		1


	//   ....[92]....
        /*06b4*/ 	.word	0x00006150
        /*06b8*/ 	.word	0x00000000
        /*06bc*/ 	.word	0x00000000
        /*06c0*/ 	.short	0x0101
        /*06c2*/ 	.byte	0xff
	.zero		1


	//   ....[93]....
        /*06c4*/ 	.word	0x000061d0
        /*06c8*/ 	.word	0x00000064
        /*06cc*/ 	.word	0x000000d0
        /*06d0*/ 	.short	0x010a
        /*06d2*/ 	.byte	0xff
	.zero		1


	//   ....[94]....
        /*06d4*/ 	.word	0x00006d20
        /*06d8*/ 	.word	0x0000006d
        /*06dc*/ 	.word	0x00000080
        /*06e0*/ 	.short	0x010a
        /*06e2*/ 	.byte	0xff
	.zero		1


	//   ....[95]....
        /*06e4*/ 	.word	0x00006df0
        /*06e8*/ 	.word	0x0000006d
        /*06ec*/ 	.word	0x00000080
        /*06f0*/ 	.short	0x010a
        /*06f2*/ 	.byte	0xff
	.zero		1


	//   ....[96]....
        /*06f4*/ 	.word	0x00006f00
        /*06f8*/ 	.word	0x00000000
        /*06fc*/ 	.word	0x00000000
        /*0700*/ 	.short	0x0101
        /*0702*/ 	.byte	0xff
	.zero		1


	//   ....[97]....
        /*0704*/ 	.word	0x00007390
        /*0708*/ 	.word	0x000000ff
        /*070c*/ 	.word	0x00000000
        /*0710*/ 	.short	0x0101
        /*0712*/ 	.byte	0x04
	.zero		1


	//   ....[98]....
        /*0714*/ 	.word	0x00007ba0
        /*0718*/ 	.word	0x00000000
        /*071c*/ 	.word	0x00000120
        /*0720*/ 	.short	0x010a
        /*0722*/ 	.byte	0xff
	.zero		1


	//   ....[99]....
        /*0724*/ 	.word	0x00007c00
        /*0728*/ 	.word	0x00000000
        /*072c*/ 	.word	0x00000040
        /*0730*/ 	.short	0x010a
        /*0732*/ 	.byte	0xff
	.zero		1


	//   ....[100]....
        /*0734*/ 	.word	0x00007c60
        /*0738*/ 	.word	0x00000000
        /*073c*/ 	.word	0x00000040
        /*0740*/ 	.short	0x010a
        /*0742*/ 	.byte	0xff
	.zero		1


	//   ....[101]....
        /*0744*/ 	.word	0x00007cb0
        /*0748*/ 	.word	0x00000003
        /*074c*/ 	.word	0x000000b0
        /*0750*/ 	.short	0x010a
        /*0752*/ 	.byte	0xff
	.zero		1


	//   ....[102]....
        /*0754*/ 	.word	0x00007d10
        /*0758*/ 	.word	0x00000000
        /*075c*/ 	.word	0x00000000
        /*0760*/ 	.short	0x010a
        /*0762*/ 	.byte	0xff
	.zero		1


	//   ....[103]....
        /*0764*/ 	.word	0x00007d70
        /*0768*/ 	.word	0x00000000
        /*076c*/ 	.word	0x00000000
        /*0770*/ 	.short	0x010a
        /*0772*/ 	.byte	0xff
	.zero		1


	//   ....[104]....
        /*0774*/ 	.word	0x00007dd0
        /*0778*/ 	.word	0x00000000
        /*077c*/ 	.word	0x00000000
        /*0780*/ 	.short	0x010a
        /*0782*/ 	.byte	0xff
	.zero		1


	//   ....[105]....
        /*0784*/ 	.word	0x00007e30
        /*0788*/ 	.word	0x00000000
        /*078c*/ 	.word	0x00000000
        /*0790*/ 	.short	0x010a
        /*0792*/ 	.byte	0xff
	.zero		1


	//   ....[106]....
        /*0794*/ 	.word	0x00007e90
        /*0798*/ 	.word	0x00000000
        /*079c*/ 	.word	0x00000000
        /*07a0*/ 	.short	0x010a
        /*07a2*/ 	.byte	0xff
	.zero		1


	//   ....[107]....
        /*07a4*/ 	.word	0x00007ef0
        /*07a8*/ 	.word	0x00000000
        /*07ac*/ 	.word	0x00000000
        /*07b0*/ 	.short	0x010a
        /*07b2*/ 	.byte	0xff
	.zero		1


	//   ....[108]....
        /*07b4*/ 	.word	0x00007f50
        /*07b8*/ 	.word	0x00000000
        /*07bc*/ 	.word	0x00000000
        /*07c0*/ 	.short	0x010a
        /*07c2*/ 	.byte	0xff
	.zero		1


	//   ....[109]....
        /*07c4*/ 	.word	0x00007fa0
        /*07c8*/ 	.word	0x00000002
        /*07cc*/ 	.word	0x00000110
        /*07d0*/ 	.short	0x010a
        /*07d2*/ 	.byte	0xff
	.zero		1


	//   ....[110]....
        /*07d4*/ 	.word	0x00008000
        /*07d8*/ 	.word	0x00000002
        /*07dc*/ 	.word	0x000000c0
        /*07e0*/ 	.short	0x010a
        /*07e2*/ 	.byte	0xff
	.zero		1


	//   ....[111]....
        /*07e4*/ 	.word	0x00008050
        /*07e8*/ 	.word	0x00000002
        /*07ec*/ 	.word	0x000000b0
        /*07f0*/ 	.short	0x010a
        /*07f2*/ 	.byte	0xff
	.zero		1


	//   ....[112]....
        /*07f4*/ 	.word	0x000080b0
        /*07f8*/ 	.word	0x00000000
        /*07fc*/ 	.word	0x000000c0
        /*0800*/ 	.short	0x010a
        /*0802*/ 	.byte	0xff
	.zero		1


	//   ....[113]....
        /*0804*/ 	.word	0x00008100
        /*0808*/ 	.word	0x00000000
        /*080c*/ 	.word	0x000000b0
        /*0810*/ 	.short	0x010a
        /*0812*/ 	.byte	0xff
	.zero		1


	//   ....[114]....
        /*0814*/ 	.word	0x00008160
        /*0818*/ 	.word	0x00000003
        /*081c*/ 	.word	0x000000f0
        /*0820*/ 	.short	0x010a
        /*0822*/ 	.byte	0xff
	.zero		1


	//   ....[115]....
        /*0824*/ 	.word	0x000081c0
        /*0828*/ 	.word	0x00000000
        /*082c*/ 	.word	0x00000000
        /*0830*/ 	.short	0x010a
        /*0832*/ 	.byte	0xff
	.zero		1


	//   ....[116]....
        /*0834*/ 	.word	0x00008220
        /*0838*/ 	.word	0x00000000
        /*083c*/ 	.word	0x00000000
        /*0840*/ 	.short	0x010a
        /*0842*/ 	.byte	0xff
	.zero		1


	//   ....[117]....
        /*0844*/ 	.word	0x00008280
        /*0848*/ 	.word	0x00000000
        /*084c*/ 	.word	0x00000000
        /*0850*/ 	.short	0x010a
        /*0852*/ 	.byte	0xff
	.zero		1


	//   ....[118]....
        /*0854*/ 	.word	0x000082e0
        /*0858*/ 	.word	0x00000000
        /*085c*/ 	.word	0x00000000
        /*0860*/ 	.short	0x010a
        /*0862*/ 	.byte	0xff
	.zero		1


	//   ....[119]....
        /*0864*/ 	.word	0x00008340
        /*0868*/ 	.word	0x00000000
        /*086c*/ 	.word	0x00000000
        /*0870*/ 	.short	0x010a
        /*0872*/ 	.byte	0xff
	.zero		1


	//   ....[120]....
        /*0874*/ 	.word	0x00008390
        /*0878*/ 	.word	0x00000008
        /*087c*/ 	.word	0x000000b0
        /*0880*/ 	.short	0x010a
        /*0882*/ 	.byte	0xff
	.zero		1


	//   ....[121]....
        /*0884*/ 	.word	0x000083f0
        /*0888*/ 	.word	0x00000000
        /*088c*/ 	.word	0x000000a8
        /*0890*/ 	.short	0x010a
        /*0892*/ 	.byte	0xff
	.zero		1


	//   ....[122]....
        /*0894*/ 	.word	0x00008450
        /*0898*/ 	.word	0x00000005
        /*089c*/ 	.word	0x00000090
        /*08a0*/ 	.short	0x010a
        /*08a2*/ 	.byte	0xff
	.zero		1


	//   ....[123]....
        /*08a4*/ 	.word	0x000084b0
        /*08a8*/ 	.word	0x00000005
        /*08ac*/ 	.word	0x00000098
        /*08b0*/ 	.short	0x010a
        /*08b2*/ 	.byte	0xff
	.zero		1


	//   ....[124]....
        /*08b4*/ 	.word	0x00008510
        /*08b8*/ 	.word	0x00000000
        /*08bc*/ 	.word	0x00000090
        /*08c0*/ 	.short	0x010a
        /*08c2*/ 	.byte	0xff
	.zero		1


	//   ....[125]....
        /*08c4*/ 	.word	0x00008560
        /*08c8*/ 	.word	0x00000003
        /*08cc*/ 	.word	0x000000b0
        /*08d0*/ 	.short	0x010a
        /*08d2*/ 	.byte	0xff
	.zero		1


	//   ....[126]....
        /*08d4*/ 	.word	0x000085b0
        /*08d8*/ 	.word	0x00000002
        /*08dc*/ 	.word	0x00000080
        /*08e0*/ 	.short	0x010a
        /*08e2*/ 	.byte	0xff
	.zero		1


	//   ....[127]....
        /*08e4*/ 	.word	0x00008600
        /*08e8*/ 	.word	0x00000064
        /*08ec*/ 	.word	0x000000d0
        /*08f0*/ 	.short	0x010a
        /*08f2*/ 	.byte	0xff
	.zero		1


	//   ....[128]....
        /*08f4*/ 	.word	0x00008650
        /*08f8*/ 	.word	0x0000006d
        /*08fc*/ 	.word	0x00000080
        /*0900*/ 	.short	0x010a
        /*0902*/ 	.byte	0xff
	.zero		1


	//----- nvinfo : EIATTR_NUM_MBARRIERS
	.align		4
.L_47:
        /*0904*/ 	.byte	0x03, 0x38
        /*0906*/ 	.short	0x0026


	//----- nvinfo : EIATTR_EXIT_INSTR_OFFSETS
	.align		4
        /*0908*/ 	.byte	0x04, 0x1c
        /*090a*/ 	.short	(.L_49 - .L_48)


	//   ....[0]....
.L_48:
        /*090c*/ 	.word	0x00002b70


	//   ....[1]....
        /*0910*/ 	.word	0x00003080


	//   ....[2]....
        /*0914*/ 	.word	0x000030e0


	//   ....[3]....
        /*0918*/ 	.word	0x00004060


	//   ....[4]....
        /*091c*/ 	.word	0x00004f20


	//   ....[5]....
        /*0920*/ 	.word	0x00004f60


	//   ....[6]....
        /*0924*/ 	.word	0x00007b90


	//----- nvinfo : EIATTR_MAX_THREADS
	.align		4
.L_49:
        /*0928*/ 	.byte	0x04, 0x05
        /*092a*/ 	.short	(.L_51 - .L_50)
.L_50:
        /*092c*/ 	.word	0x00000100
        /*0930*/ 	.word	0x00000001
        /*0934*/ 	.word	0x00000001


	//----- nvinfo : EIATTR_CRS_STACK_SIZE
	.align		4
.L_51:
        /*0938*/ 	.byte	0x04, 0x1e
        /*093a*/ 	.short	(.L_53 - .L_52)
.L_52:
        /*093c*/ 	.word	0x00000000


	//----- nvinfo : EIATTR_CBANK_PARAM_SIZE
	.align		4
.L_53:
        /*0940*/ 	.byte	0x03, 0x19
        /*0942*/ 	.short	0x0800


	//----- nvinfo : EIATTR_PARAM_CBANK
	.align		4
        /*0944*/ 	.byte	0x04, 0x0a
        /*0946*/ 	.short	(.L_55 - .L_54)
	.align		4
.L_54:
        /*0948*/ 	.word	index@(.nv.constant0._ZN7cutlass13device_kernelINS_4gemm6kernel13GemmUniversalIN4cute5tupleIJiiiiEEENS1_10collective13CollectiveMmaINS1_35MainloopSm100TmaUmmaWarpSpecializedILi8ELi2ELi4ENS5_IJNS4_1CILi2EEENSA_ILi1EEESC_EEEEENS5_IJNSA_ILi64EEENSA_ILi128EEESG_EEENS_12float_e4m3_tENS5_IJlSC_lEEESI_SJ_NS4_8TiledMMAINS4_8MMA_AtomIJNS4_10MMA_TraitsINS4_19SM100_MMA_F8F6F4_SSEJSI_SI_fSF_SG_NS4_17integral_constantINS4_4UMMA5MajorELSQ_0EEESR_NSO_INSP_7ScaleInELSS_0EEEST_EEEEEENS4_6LayoutINS5_IJSC_SC_SC_EEENS5_IJNSA_ILi0EEESY_SY_EEEEENS5_IJNS4_10UnderscoreES11_S11_EEEEENS4_13SM90_TMA_LOADENS4_14ComposedLayoutINS4_7SwizzleILi3ELi4ELi3EEENS4_18smem_ptr_flag_bitsILi8EEENSW_INS5_IJNSA_ILi8EEESG_EEENS5_IJSG_SC_EEEEEEEvNS4_8identityENS4_23SM90_TMA_LOAD_MULTICASTES1E_vS1F_EENS_8epilogue10collective18CollectiveEpilogueINS1I_23Sm100TmaWarpSpecializedILi2ELi2ELi32ELb0ELb0EEEJSH_NS5_IJNSW_ISF_SC_EES1N_EEESI_SJ_SI_SJ_NS1I_6fusion15FusionCallbacksIS1M_NS1P_17LinearCombinationISI_fSI_fLNS_15FloatRoundStyleE2EEESH_S1O_JEEENS4_5SM1004TMEM4LOAD26SM100_TMEM_LOAD_16dp32b32xES14_NS15_INS16_ILi2ELi4ELi3EEES19_NSW_INS5_IJS1A_SF_EEENS5_IJSF_SC_EEEEEEENS4_39AutoVectorizingCopyWithAssumedAlignmentILi128EEENS4_14SM90_TMA_STOREES23_S25_S25_EEEvvEEEEvNT_6ParamsE)
        /*094c*/ 	.short	0x0380
        /*094e*/ 	.short	0x0800


	//----- nvinfo : EIATTR_SW_WAR
	.align		4
.L_55:
        /*0950*/ 	.byte	0x04, 0x36
        /*0952*/ 	.short	(.L_57 - .L_56)
.L_56:
        /*0954*/ 	.word	0x00000008
.L_57:


//--------------------- .nv.callgraph             --------------------------
	.section	.nv.callgraph,"",@"SHT_CUDA_CALLGRAPH"
	.align	4
	.sectionentsize	8
	.align		4
        /*0000*/ 	.word	0x00000000
	.align		4
        /*0004*/ 	.word	0xffffffff
	.align		4
        /*0008*/ 	.word	index@(_ZN7cutlass13device_kernelINS_4gemm6kernel13GemmUniversalIN4cute5tupleIJiiiiEEENS1_10collective13CollectiveMmaINS1_35MainloopSm100TmaUmmaWarpSpecializedILi8ELi2ELi4ENS5_IJNS4_1CILi2EEENSA_ILi1EEESC_EEEEENS5_IJNSA_ILi64EEENSA_ILi128EEESG_EEENS_12float_e4m3_tENS5_IJlSC_lEEESI_SJ_NS4_8TiledMMAINS4_8MMA_AtomIJNS4_10MMA_TraitsINS4_19SM100_MMA_F8F6F4_SSEJSI_SI_fSF_SG_NS4_17integral_constantINS4_4UMMA5MajorELSQ_0EEESR_NSO_INSP_7ScaleInELSS_0EEEST_EEEEEENS4_6LayoutINS5_IJSC_SC_SC_EEENS5_IJNSA_ILi0EEESY_SY_EEEEENS5_IJNS4_10UnderscoreES11_S11_EEEEENS4_13SM90_TMA_LOADENS4_14ComposedLayoutINS4_7SwizzleILi3ELi4ELi3EEENS4_18smem_ptr_flag_bitsILi8EEENSW_INS5_IJNSA_ILi8EEESG_EEENS5_IJSG_SC_EEEEEEEvNS4_8identityENS4_23SM90_TMA_LOAD_MULTICASTES1E_vS1F_EENS_8epilogue10collective18CollectiveEpilogueINS1I_23Sm100TmaWarpSpecializedILi2ELi2ELi32ELb0ELb0EEEJSH_NS5_IJNSW_ISF_SC_EES1N_EEESI_SJ_SI_SJ_NS1I_6fusion15FusionCallbacksIS1M_NS1P_17LinearCombinationISI_fSI_fLNS_15FloatRoundStyleE2EEESH_S1O_JEEENS4_5SM1004TMEM4LOAD26SM100_TMEM_LOAD_16dp32b32xES14_NS15_INS16_ILi2ELi4ELi3EEES19_NSW_INS5_IJS1A_SF_EEENS5_IJSF_SC_EEEEEEENS4_39AutoVectorizingCopyWithAssumedAlignmentILi128EEENS4_14SM90_TMA_STOREES23_S25_S25_EEEvvEEEEvNT_6ParamsE)
	.align		4
        /*000c*/ 	.word	index@(__assertfail)
	.align		4
        /*0010*/ 	.word	0x00000000
	.align		4
        /*0014*/ 	.word	0xfffffffe
	.align		4
        /*0018*/ 	.word	0x00000000
	.align		4
        /*001c*/ 	.word	0xfffffffd
	.align		4
        /*0020*/ 	.word	0x00000000
	.align		4
        /*0024*/ 	.word	0xfffffffc


//--------------------- .nv.constant4             --------------------------
	.section	.nv.constant4,"a",@progbits
	.align	8
	.align		8
.nv.constant4:
        /*0000*/ 	.dword	__assertfail
	.align		8
        /*0008*/ 	.dword	__unnamed_1
	.align		8
        /*0010*/ 	.dword	__unnamed_2
	.align		8
        /*0018*/ 	.dword	_ZN40_INTERNAL_654f4956_4_k_cu_74a01e34_298514cuda3std3__45__cpo5beginE
	.align		8
        /*0020*/ 	.dword	_ZN40_INTERNAL_654f4956_4_k_cu_74a01e34_298514cuda3std3__45__cpo3endE
	.align		8
        /*0028*/ 	.dword	_ZN40_INTERNAL_654f4956_4_k_cu_74a01e34_298514cuda3std3__45__cpo6cbeginE
	.align		8
        /*0030*/ 	.dword	_ZN40_INTERNAL_654f4956_4_k_cu_74a01e34_298514cuda3std3__45__cpo4cendE
	.align		8
        /*0038*/ 	.dword	_ZN40_INTERNAL_654f4956_4_k_cu_74a01e34_298514cuda3std3__442_GLOBAL__N__654f4956_4_k_cu_74a01e34_298516ignoreE
	.align		8
        /*0040*/ 	.dword	_ZN40_INTERNAL_654f4956_4_k_cu_74a01e34_298514cuda3std3__419piecewise_constructE
	.align		8
        /*0048*/ 	.dword	_ZN40_INTERNAL_654f4956_4_k_cu_74a01e34_298514cuda3std3__48in_placeE
	.align		8
        /*0050*/ 	.dword	_ZN40_INTERNAL_654f4956_4_k_cu_74a01e34_298514cuda3std6ranges3__45__cpo4swapE
	.align		8
        /*0058*/ 	.dword	_ZN40_INTERNAL_654f4956_4_k_cu_74a01e34_298514cuda3std6ranges3__45__cpo9iter_moveE
	.align		8
        /*0060*/ 	.dword	_ZN40_INTERNAL_654f4956_4_k_cu_74a01e34_298514cute7productE
	.align		8
        /*0068*/ 	.dword	_ZN40_INTERNAL_654f4956_4_k_cu_74a01e34_298514cute1_E
	.align		8
        /*0070*/ 	.dword	$str$25
	.align		8
        /*0078*/ 	.dword	$str$26
	.align		8
        /*0080*/ 	.dword	$str$27
	.align		8
        /*0088*/ 	.dword	$str$28


//--------------------- .text._ZN7cutlass13device_kernelINS_4gemm6kernel13GemmUniversalIN4cute5tupleIJiiiiEEENS1_10collective13CollectiveMmaINS1_35MainloopSm100TmaUmmaWarpSpecializedILi8ELi2ELi4ENS5_IJNS4_1CILi2EEENSA_ILi1EEESC_EEEEENS5_IJNSA_ILi64EEENSA_ILi128EEESG_EEENS_12float_e4m3_tENS5_IJlSC_lEEESI_SJ_NS4_8TiledMMAINS4_8MMA_AtomIJNS4_10MMA_TraitsINS4_19SM100_MMA_F8F6F4_SSEJSI_SI_fSF_SG_NS4_17integral_constantINS4_4UMMA5MajorELSQ_0EEESR_NSO_INSP_7ScaleInELSS_0EEEST_EEEEEENS4_6LayoutINS5_IJSC_SC_SC_EEENS5_IJNSA_ILi0EEESY_SY_EEEEENS5_IJNS4_10UnderscoreES11_S11_EEEEENS4_13SM90_TMA_LOADENS4_14ComposedLayoutINS4_7SwizzleILi3ELi4ELi3EEENS4_18smem_ptr_flag_bitsILi8EEENSW_INS5_IJNSA_ILi8EEESG_EEENS5_IJSG_SC_EEEEEEEvNS4_8identityENS4_23SM90_TMA_LOAD_MULTICASTES1E_vS1F_EENS_8epilogue10collective18CollectiveEpilogueINS1I_23Sm100TmaWarpSpecializedILi2ELi2ELi32ELb0ELb0EEEJSH_NS5_IJNSW_ISF_SC_EES1N_EEESI_SJ_SI_SJ_NS1I_6fusion15FusionCallbacksIS1M_NS1P_17LinearCombinationISI_fSI_fLNS_15FloatRoundStyleE2EEESH_S1O_JEEENS4_5SM1004TMEM4LOAD26SM100_TMEM_LOAD_16dp32b32xES14_NS15_INS16_ILi2ELi4ELi3EEES19_NSW_INS5_IJS1A_SF_EEENS5_IJSF_SC_EEEEEEENS4_39AutoVectorizingCopyWithAssumedAlignmentILi128EEENS4_14SM90_TMA_STOREES23_S25_S25_EEEvvEEEEvNT_6ParamsE --------------------------
	.section	.text._ZN7cutlass13device_kernelINS_4gemm6kernel13GemmUniversalIN4cute5tupleIJiiiiEEENS1_10collective13CollectiveMmaINS1_35MainloopSm100TmaUmmaWarpSpecializedILi8ELi2ELi4ENS5_IJNS4_1CILi2EEENSA_ILi1EEESC_EEEEENS5_IJNSA_ILi64EEENSA_ILi128EEESG_EEENS_12float_e4m3_tENS5_IJlSC_lEEESI_SJ_NS4_8TiledMMAINS4_8MMA_AtomIJNS4_10MMA_TraitsINS4_19SM100_MMA_F8F6F4_SSEJSI_SI_fSF_SG_NS4_17integral_constantINS4_4UMMA5MajorELSQ_0EEESR_NSO_INSP_7ScaleInELSS_0EEEST_EEEEEENS4_6LayoutINS5_IJSC_SC_SC_EEENS5_IJNSA_ILi0EEESY_SY_EEEEENS5_IJNS4_10UnderscoreES11_S11_EEEEENS4_13SM90_TMA_LOADENS4_14ComposedLayoutINS4_7SwizzleILi3ELi4ELi3EEENS4_18smem_ptr_flag_bitsILi8EEENSW_INS5_IJNSA_ILi8EEESG_EEENS5_IJSG_SC_EEEEEEEvNS4_8identityENS4_23SM90_TMA_LOAD_MULTICASTES1E_vS1F_EENS_8epilogue10collective18CollectiveEpilogueINS1I_23Sm100TmaWarpSpecializedILi2ELi2ELi32ELb0ELb0EEEJSH_NS5_IJNSW_ISF_SC_EES1N_EEESI_SJ_SI_SJ_NS1I_6fusion15FusionCallbacksIS1M_NS1P_17LinearCombinationISI_fSI_fLNS_15FloatRoundStyleE2EEESH_S1O_JEEENS4_5SM1004TMEM4LOAD26SM100_TMEM_LOAD_16dp32b32xES14_NS15_INS16_ILi2ELi4ELi3EEES19_NSW_INS5_IJS1A_SF_EEENS5_IJSF_SC_EEEEEEENS4_39AutoVectorizingCopyWithAssumedAlignmentILi128EEENS4_14SM90_TMA_STOREES23_S25_S25_EEEvvEEEEvNT_6ParamsE,"ax",@progbits
	.align	128
.text._ZN7cutlass13device_kernelINS_4gemm6kernel13GemmUniversalIN4cute5tupleIJiiiiEEENS1_10collective13CollectiveMmaINS1_35MainloopSm100TmaUmmaWarpSpecializedILi8ELi2ELi4ENS5_IJNS4_1CILi2EEENSA_ILi1EEESC_EEEEENS5_IJNSA_ILi64EEENSA_ILi128EEESG_EEENS_12float_e4m3_tENS5_IJlSC_lEEESI_SJ_NS4_8TiledMMAINS4_8MMA_AtomIJNS4_10MMA_TraitsINS4_19SM100_MMA_F8F6F4_SSEJSI_SI_fSF_SG_NS4_17integral_constantINS4_4UMMA5MajorELSQ_0EEESR_NSO_INSP_7ScaleInELSS_0EEEST_EEEEEENS4_6LayoutINS5_IJSC_SC_SC_EEENS5_IJNSA_ILi0EEESY_SY_EEEEENS5_IJNS4_10UnderscoreES11_S11_EEEEENS4_13SM90_TMA_LOADENS4_14ComposedLayoutINS4_7SwizzleILi3ELi4ELi3EEENS4_18smem_ptr_flag_bitsILi8EEENSW_INS5_IJNSA_ILi8EEESG_EEENS5_IJSG_SC_EEEEEEEvNS4_8identityENS4_23SM90_TMA_LOAD_MULTICASTES1E_vS1F_EENS_8epilogue10collective18CollectiveEpilogueINS1I_23Sm100TmaWarpSpecializedILi2ELi2ELi32ELb0ELb0EEEJSH_NS5_IJNSW_ISF_SC_EES1N_EEESI_SJ_SI_SJ_NS1I_6fusion15FusionCallbacksIS1M_NS1P_17LinearCombinationISI_fSI_fLNS_15FloatRoundStyleE2EEESH_S1O_JEEENS4_5SM1004TMEM4LOAD26SM100_TMEM_LOAD_16dp32b32xES14_NS15_INS16_ILi2ELi4ELi3EEES19_NSW_INS5_IJS1A_SF_EEENS5_IJSF_SC_EEEEEEENS4_39AutoVectorizingCopyWithAssumedAlignmentILi128EEENS4_14SM90_TMA_STOREES23_S25_S25_EEEvvEEEEvNT_6ParamsE:
        .type           _ZN7cutlass13device_kernelINS_4gemm6kernel13GemmUniversalIN4cute5tupleIJiiiiEEENS1_10collective13CollectiveMmaINS1_35MainloopSm100TmaUmmaWarpSpecializedILi8ELi2ELi4ENS5_IJNS4_1CILi2EEENSA_ILi1EEESC_EEEEENS5_IJNSA_ILi64EEENSA_ILi128EEESG_EEENS_12float_e4m3_tENS5_IJlSC_lEEESI_SJ_NS4_8TiledMMAINS4_8MMA_AtomIJNS4_10MMA_TraitsINS4_19SM100_MMA_F8F6F4_SSEJSI_SI_fSF_SG_NS4_17integral_constantINS4_4UMMA5MajorELSQ_0EEESR_NSO_INSP_7ScaleInELSS_0EEEST_EEEEEENS4_6LayoutINS5_IJSC_SC_SC_EEENS5_IJNSA_ILi0EEESY_SY_EEEEENS5_IJNS4_10UnderscoreES11_S11_EEEEENS4_13SM90_TMA_LOADENS4_14ComposedLayoutINS4_7SwizzleILi3ELi4ELi3EEENS4_18smem_ptr_flag_bitsILi8EEENSW_INS5_IJNSA_ILi8EEESG_EEENS5_IJSG_SC_EEEEEEEvNS4_8identityENS4_23SM90_TMA_LOAD_MULTICASTES1E_vS1F_EENS_8epilogue10collective18CollectiveEpilogueINS1I_23Sm100TmaWarpSpecializedILi2ELi2ELi32ELb0ELb0EEEJSH_NS5_IJNSW_ISF_SC_EES1N_EEESI_SJ_SI_SJ_NS1I_6fusion15FusionCallbacksIS1M_NS1P_17LinearCombinationISI_fSI_fLNS_15FloatRoundStyleE2EEESH_S1O_JEEENS4_5SM1004TMEM4LOAD26SM100_TMEM_LOAD_16dp32b32xES14_NS15_INS16_ILi2ELi4ELi3EEES19_NSW_INS5_IJS1A_SF_EEENS5_IJSF_SC_EEEEEEENS4_39AutoVectorizingCopyWithAssumedAlignmentILi128EEENS4_14SM90_TMA_STOREES23_S25_S25_EEEvvEEEEvNT_6ParamsE,@function
        .size           _ZN7cutlass13device_kernelINS_4gemm6kernel13GemmUniversalIN4cute5tupleIJiiiiEEENS1_10collective13CollectiveMmaINS1_35MainloopSm100TmaUmmaWarpSpecializedILi8ELi2ELi4ENS5_IJNS4_1CILi2EEENSA_ILi1EEESC_EEEEENS5_IJNSA_ILi64EEENSA_ILi128EEESG_EEENS_12float_e4m3_tENS5_IJlSC_lEEESI_SJ_NS4_8TiledMMAINS4_8MMA_AtomIJNS4_10MMA_TraitsINS4_19SM100_MMA_F8F6F4_SSEJSI_SI_fSF_SG_NS4_17integral_constantINS4_4UMMA5MajorELSQ_0EEESR_NSO_INSP_7ScaleInELSS_0EEEST_EEEEEENS4_6LayoutINS5_IJSC_SC_SC_EEENS5_IJNSA_ILi0EEESY_SY_EEEEENS5_IJNS4_10UnderscoreES11_S11_EEEEENS4_13SM90_TMA_LOADENS4_14ComposedLayoutINS4_7SwizzleILi3ELi4ELi3EEENS4_18smem_ptr_flag_bitsILi8EEENSW_INS5_IJNSA_ILi8EEESG_EEENS5_IJSG_SC_EEEEEEEvNS4_8identityENS4_23SM90_TMA_LOAD_MULTICASTES1E_vS1F_EENS_8epilogue10collective18CollectiveEpilogueINS1I_23Sm100TmaWarpSpecializedILi2ELi2ELi32ELb0ELb0EEEJSH_NS5_IJNSW_ISF_SC_EES1N_EEESI_SJ_SI_SJ_NS1I_6fusion15FusionCallbacksIS1M_NS1P_17LinearCombinationISI_fSI_fLNS_15FloatRoundStyleE2EEESH_S1O_JEEENS4_5SM1004TMEM4LOAD26SM100_TMEM_LOAD_16dp32b32xES14_NS15_INS16_ILi2ELi4ELi3EEES19_NSW_INS5_IJS1A_SF_EEENS5_IJSF_SC_EEEEEEENS4_39AutoVectorizingCopyWithAssumedAlignmentILi128EEENS4_14SM90_TMA_STOREES23_S25_S25_EEEvvEEEEvNT_6ParamsE,(.L_x_162 - _ZN7cutlass13device_kernelINS_4gemm6kernel13GemmUniversalIN4cute5tupleIJiiiiEEENS1_10collective13CollectiveMmaINS1_35MainloopSm100TmaUmmaWarpSpecializedILi8ELi2ELi4ENS5_IJNS4_1CILi2EEENSA_ILi1EEESC_EEEEENS5_IJNSA_ILi64EEENSA_ILi128EEESG_EEENS_12float_e4m3_tENS5_IJlSC_lEEESI_SJ_NS4_8TiledMMAINS4_8MMA_AtomIJNS4_10MMA_TraitsINS4_19SM100_MMA_F8F6F4_SSEJSI_SI_fSF_SG_NS4_17integral_constantINS4_4UMMA5MajorELSQ_0EEESR_NSO_INSP_7ScaleInELSS_0EEEST_EEEEEENS4_6LayoutINS5_IJSC_SC_SC_EEENS5_IJNSA_ILi0EEESY_SY_EEEEENS5_IJNS4_10UnderscoreES11_S11_EEEEENS4_13SM90_TMA_LOADENS4_14ComposedLayoutINS4_7SwizzleILi3ELi4ELi3EEENS4_18smem_ptr_flag_bitsILi8EEENSW_INS5_IJNSA_ILi8EEESG_EEENS5_IJSG_SC_EEEEEEEvNS4_8identityENS4_23SM90_TMA_LOAD_MULTICASTES1E_vS1F_EENS_8epilogue10collective18CollectiveEpilogueINS1I_23Sm100TmaWarpSpecializedILi2ELi2ELi32ELb0ELb0EEEJSH_NS5_IJNSW_ISF_SC_EES1N_EEESI_SJ_SI_SJ_NS1I_6fusion15FusionCallbacksIS1M_NS1P_17LinearCombinationISI_fSI_fLNS_15FloatRoundStyleE2EEESH_S1O_JEEENS4_5SM1004TMEM4LOAD26SM100_TMEM_LOAD_16dp32b32xES14_NS15_INS16_ILi2ELi4ELi3EEES19_NSW_INS5_IJS1A_SF_EEENS5_IJSF_SC_EEEEEEENS4_39AutoVectorizingCopyWithAssumedAlignmentILi128EEENS4_14SM90_TMA_STOREES23_S25_S25_EEEvvEEEEvNT_6ParamsE)
        .other          _ZN7cutlass13device_kernelINS_4gemm6kernel13GemmUniversalIN4cute5tupleIJiiiiEEENS1_10collective13CollectiveMmaINS1_35MainloopSm100TmaUmmaWarpSpecializedILi8ELi2ELi4ENS5_IJNS4_1CILi2EEENSA_ILi1EEESC_EEEEENS5_IJNSA_ILi64EEENSA_ILi128EEESG_EEENS_12float_e4m3_tENS5_IJlSC_lEEESI_SJ_NS4_8TiledMMAINS4_8MMA_AtomIJNS4_10MMA_TraitsINS4_19SM100_MMA_F8F6F4_SSEJSI_SI_fSF_SG_NS4_17integral_constantINS4_4UMMA5MajorELSQ_0EEESR_NSO_INSP_7ScaleInELSS_0EEEST_EEEEEENS4_6LayoutINS5_IJSC_SC_SC_EEENS5_IJNSA_ILi0EEESY_SY_EEEEENS5_IJNS4_10UnderscoreES11_S11_EEEEENS4_13SM90_TMA_LOADENS4_14ComposedLayoutINS4_7SwizzleILi3ELi4ELi3EEENS4_18smem_ptr_flag_bitsILi8EEENSW_INS5_IJNSA_ILi8EEESG_EEENS5_IJSG_SC_EEEEEEEvNS4_8identityENS4_23SM90_TMA_LOAD_MULTICASTES1E_vS1F_EENS_8epilogue10collective18CollectiveEpilogueINS1I_23Sm100TmaWarpSpecializedILi2ELi2ELi32ELb0ELb0EEEJSH_NS5_IJNSW_ISF_SC_EES1N_EEESI_SJ_SI_SJ_NS1I_6fusion15FusionCallbacksIS1M_NS1P_17LinearCombinationISI_fSI_fLNS_15FloatRoundStyleE2EEESH_S1O_JEEENS4_5SM1004TMEM4LOAD26SM100_TMEM_LOAD_16dp32b32xES14_NS15_INS16_ILi2ELi4ELi3EEES19_NSW_INS5_IJS1A_SF_EEENS5_IJSF_SC_EEEEEEENS4_39AutoVectorizingCopyWithAssumedAlignmentILi128EEENS4_14SM90_TMA_STOREES23_S25_S25_EEEvvEEEEvNT_6ParamsE,@"STO_CUDA_ENTRY STV_DEFAULT"
_ZN7cutlass13device_kernelINS_4gemm6kernel13GemmUniversalIN4cute5tupleIJiiiiEEENS1_10collective13CollectiveMmaINS1_35MainloopSm100TmaUmmaWarpSpecializedILi8ELi2ELi4ENS5_IJNS4_1CILi2EEENSA_ILi1EEESC_EEEEENS5_IJNSA_ILi64EEENSA_ILi128EEESG_EEENS_12float_e4m3_tENS5_IJlSC_lEEESI_SJ_NS4_8TiledMMAINS4_8MMA_AtomIJNS4_10MMA_TraitsINS4_19SM100_MMA_F8F6F4_SSEJSI_SI_fSF_SG_NS4_17integral_constantINS4_4UMMA5MajorELSQ_0EEESR_NSO_INSP_7ScaleInELSS_0EEEST_EEEEEENS4_6LayoutINS5_IJSC_SC_SC_EEENS5_IJNSA_ILi0EEESY_SY_EEEEENS5_IJNS4_10UnderscoreES11_S11_EEEEENS4_13SM90_TMA_LOADENS4_14ComposedLayoutINS4_7SwizzleILi3ELi4ELi3EEENS4_18smem_ptr_flag_bitsILi8EEENSW_INS5_IJNSA_ILi8EEESG_EEENS5_IJSG_SC_EEEEEEEvNS4_8identityENS4_23SM90_TMA_LOAD_MULTICASTES1E_vS1F_EENS_8epilogue10collective18CollectiveEpilogueINS1I_23Sm100TmaWarpSpecializedILi2ELi2ELi32ELb0ELb0EEEJSH_NS5_IJNSW_ISF_SC_EES1N_EEESI_SJ_SI_SJ_NS1I_6fusion15FusionCallbacksIS1M_NS1P_17LinearCombinationISI_fSI_fLNS_15FloatRoundStyleE2EEESH_S1O_JEEENS4_5SM1004TMEM4LOAD26SM100_TMEM_LOAD_16dp32b32xES14_NS15_INS16_ILi2ELi4ELi3EEES19_NSW_INS5_IJS1A_SF_EEENS5_IJSF_SC_EEEEEEENS4_39AutoVectorizingCopyWithAssumedAlignmentILi128EEENS4_14SM90_TMA_STOREES23_S25_S25_EEEvvEEEEvNT_6ParamsE:
[----:B------:R-:W1:Y:S01]  /*0000*/  LDC R1, c[0x0][0x37c] ;  /* 0x0000df00ff017b82 */ /* 0x000e620000000800 */
[----:B------:R-:W2:Y:S01]  /*0010*/  S2R R93, SR_TID.X ;  /* 0x00000000005d7919 */ /* 0x000ea20000002100 */
[----:B------:R-:W3:Y:S01]  /*0020*/  LDCU.64 UR8, c[0x0][0x890] ;  /* 0x00011200ff0877ac */ /* 0x000ee20008000a00 */
[----:B------:R-:W-:Y:S02]  /*0030*/  PRMT R84, RZ, 0x7610, R84 ;  /* 0x00007610ff547816 */ /* 0x000fe40000000054 */
[----:B------:R-:W-:Y:S01]  /*0040*/  ELECT P3, URZ, PT ;  /* 0x0000000000ff782f */ /* 0x000fe20003860000 */
[----:B---3--:R-:W-:-:S04]  /*0050*/  UISETP.NE.U32.AND UP0, UPT, UR8, URZ, UPT ;  /* 0x000000ff0800728c */ /* 0x008fc8000bf05070 */
[----:B------:R-:W-:Y:S01]  /*0060*/  UISETP.NE.AND.EX UP0, UPT, UR9, URZ, UPT, UP0 ;  /* 0x000000ff0900728c */ /* 0x000fe2000bf05300 */
[----:B--2---:R-:W-:-:S05]  /*0070*/  SHF.R.U32.HI R85, RZ, 0x5, R93 ;  /* 0x00000005ff557819 */ /* 0x004fca000001165d */
[----:B------:R-:W2:Y:S02]  /*0080*/  SHFL.IDX PT, R0, R85, RZ, 0x1f ;  /* 0x00001fff55007589 */ /* 0x000ea400000e0000 */
[----:B--2---:R-:W-:Y:S01]  /*0090*/  R2UR UR18, R0 ;  /* 0x00000000001272ca */ /* 0x004fe200000e0000 */
[----:B-1----:R-:W-:-:S14]  /*00a0*/  BRA.U UP0, `(.L_x_0) ;  /* 0x0000000100307547 */ /* 0x002fdc000b800000 */
[----:B------:R-:W1:Y:S02]  /*00b0*/  LDCU.64 UR4, c[0x0][0x888] ;  /* 0x00011100ff0477ac */ /* 0x000e640008000a00 */
[----:B-1----:R-:W-:-:S04]  /*00c0*/  UISETP.NE.U32.AND UP0, UPT, UR4, URZ, UPT ;  /* 0x000000ff0400728c */ /* 0x002fc8000bf05070 */
[----:B------:R-:W-:-:S09]  /*00d0*/  UISETP.NE.AND.EX UP0, UPT, UR5, URZ, UPT, UP0 ;  /* 0x000000ff0500728c */ /* 0x000fd2000bf05300 */
[----:B------:R-:W-:Y:S05]  /*00e0*/  BRA.U !UP0, `(.L_x_1) ;  /* 0x0000000108147547 */ /* 0x000fea000b800000 */
[----:B------:R-:W1:Y:S01]  /*00f0*/  LDC.64 R2, c[0x0][0x888] ;  /* 0x00022200ff027b82 */ /* 0x000e620000000a00 */
[----:B------:R-:W1:Y:S02]  /*0100*/  LDCU.64 UR4, c[0x0][0x358] ;  /* 0x00006b00ff0477ac */ /* 0x000e640008000a00 */
[----:B-1----:R1:W5:Y:S01]  /*0110*/  LDG.E R41, desc[UR4][R2.64] ;  /* 0x0000000402297981 */ /* 0x002362000c1e1900 */
[----:B------:R-:W-:Y:S01]  /*0120*/  HFMA2 R84, -RZ, RZ, 0, 5.9604644775390625e-08 ;  /* 0x00000001ff547431 */ /* 0x000fe200000001ff */
[----:B------:R-:W-:Y:S05]  /*0130*/  BRA `(.L_x_0) ;  /* 0x00000000000c7947 */ /* 0x000fea0003800000 */
.L_x_1:
[----:B------:R-:W1:Y:S01]  /*0140*/  LDCU UR4, c[0x0][0x880] ;  /* 0x00011000ff0477ac */ /* 0x000e620008000800 */
[----:B------:R-:W-:Y:S01]  /*0150*/  HFMA2 R84, -RZ, RZ, 0, 5.9604644775390625e-08 ;  /* 0x00000001ff547431 */ /* 0x000fe200000001ff */
[----:B-1----:R-:W-:-:S07]  /*0160*/  MOV R41, UR4 ;  /* 0x0000000400297c02 */ /* 0x002fce0008000f00 */
.L_x_0:
[----:B------:R-:W2:Y:S02]  /*0170*/  LDCU.64 UR4, c[0x0][0x8b0] ;  /* 0x00011600ff0477ac */ /* 0x000ea40008000a00 */
[----:B--2---:R-:W-:-:S04]  /*0180*/  UISETP.NE.U32.AND UP0, UPT, UR4, URZ, UPT ;  /* 0x000000ff0400728c */ /* 0x004fc8000bf05070 */
[----:B------:R-:W-:-:S09]  /*0190*/  UISETP.NE.AND.EX UP0, UPT, UR5, URZ, UPT, UP0 ;  /* 0x000000ff0500728c */ /* 0x000fd2000bf05300 */
[----:B------:R-:W-:Y:S05]  /*01a0*/  BRA.U UP0, `(.L_x_2) ;  /* 0x0000000100287547 */ /* 0x000fea000b800000 */
[----:B------:R-:W2:Y:S02]  /*01b0*/  LDCU.64 UR4, c[0x0][0x8a8] ;  /* 0x00011500ff0477ac */ /* 0x000ea40008000a00 */
[----:B--2---:R-:W-:-:S04]  /*01c0*/  UISETP.NE.U32.AND UP0, UPT, UR4, URZ, UPT ;  /* 0x000000ff0400728c */ /* 0x004fc8000bf05070 */
[----:B------:R-:W-:-:S09]  /*01d0*/  UISETP.NE.AND.EX UP0, UPT, UR5, URZ, UPT, UP0 ;  /* 0x000000ff0500728c */ /* 0x000fd2000bf05300 */
[----:B------:R-:W-:Y:S05]  /*01e0*/  BRA.U !UP0, `(.L_x_3) ;  /* 0x0000000108107547 */ /* 0x000fea000b800000 */
[----:B------:R-:W2:Y:S01]  /*01f0*/  LDC.64 R38, c[0x0][0x8a8] ;  /* 0x00022a00ff267b82 */ /* 0x000ea20000000a00 */
[----:B------:R-:W2:Y:S02]  /*0200*/  LDCU.64 UR4, c[0x0][0x358] ;  /* 0x00006b00ff0477ac */ /* 0x000ea40008000a00 */
[----:B--2---:R2:W5:Y:S01]  /*0210*/  LDG.E R38, desc[UR4][R38.64] ;  /* 0x0000000426267981 */ /* 0x004562000c1e1900 */
[----:B------:R-:W-:Y:S05]  /*0220*/  BRA `(.L_x_2) ;  /* 0x0000000000087947 */ /* 0x000fea0003800000 */
.L_x_3:
[----:B------:R-:W2:Y:S02]  /*0230*/  LDCU UR4, c[0x0][0x8a0] ;  /* 0x00011400ff0477ac */ /* 0x000ea40008000800 */
[----:B--2---:R-:W-:Y:S02]  /*0240*/  MOV R38, UR4 ;  /* 0x0000000400267c02 */ /* 0x004fe40008000f00 */
.L_x_2:
[----:B------:R-:W-:Y:S01]  /*0250*/  IMAD.U32 R0, RZ, RZ, UR18 ;  /* 0x00000012ff007e24 */ /* 0x000fe2000f8e00ff */
[----:B------:R-:W-:Y:S04]  /*0260*/  BSSY.RECONVERGENT B0, `(.L_x_4) ;  /* 0x000000c000007945 */ /* 0x000fe80003800200 */
[C---:B------:R-:W-:Y:S02]  /*0270*/  ISETP.NE.OR P1, PT, R0.reuse, 0x1, !P3 ;  /* 0x000000010000780c */ /* 0x040fe40005f25670 */
[----:B------:R-:W-:-:S11]  /*0280*/  ISETP.NE.OR P0, PT, R0, 0x3, !P3 ;  /* 0x000000030000780c */ /* 0x000fd60005f05670 */
[----:B------:R-:W-:Y:S05]  /*0290*/  @P1 BRA `(.L_x_5) ;  /* 0x0000000000201947 */ /* 0x000fea0003800000 */
[----:B------:R-:W3:Y:S02]  /*02a0*/  LDCU.64 UR4, c[0x0][0x348] ;  /* 0x00006900ff0477ac */ /* 0x000ee40008000a00 */
[----:B---3--:R-:W-:Y:S02]  /*02b0*/  UIADD3 UR6, UP1, UPT, UR4, 0x80, URZ ;  /* 0x0000008004067890 */ /* 0x008fe4000ff3e0ff */
[----:B------:R-:W-:Y:S02]  /*02c0*/  UIADD3 UR4, UP0, UPT, UR4, 0x180, URZ ;  /* 0x0000018004047890 */ /* 0x000fe4000ff1e0ff */
[----:B------:R-:W-:Y:S02]  /*02d0*/  UIADD3.X UR7, UPT, UPT, URZ, UR5, URZ, UP1, !UPT ;  /* 0x00000005ff077290 */ /* 0x000fe40008ffe4ff */
[----:B------:R-:W-:-:S07]  /*02e0*/  UIADD3.X UR5, UPT, UPT, URZ, UR5, URZ, UP0, !UPT ;  /* 0x00000005ff057290 */ /* 0x000fce00087fe4ff */
[----:B------:R3:W-:Y:S02]  /*02f0*/  UTMACCTL.PF [UR6] ;  /* 0x00000000060079b9 */ /* 0x0007e40008040000 */
[----:B------:R3:W-:Y:S02]  /*0300*/  UTMACCTL.PF [UR4] ;  /* 0x00000000040079b9 */ /* 0x0007e40008040000 */
[----:B---3--:R-:W-:Y:S01]  /*0310*/  NOP ;  /* 0x0000000000007918 */ /* 0x008fe20000000000 */
.L_x_5:
[----:B------:R-:W-:Y:S05]  /*0320*/  BSYNC.RECONVERGENT B0 ;  /* 0x0000000000007941 */ /* 0x000fea0003800200 */
.L_x_4:
[----:B------:R-:W-:Y:S04]  /*0330*/  BSSY.RECONVERGENT B0, `(.L_x_6) ;  /* 0x000000a000007945 */ /* 0x000fe80003800200 */
        /* <DEDUP_REMOVED lines=9> */
.L_x_7:
[----:B------:R-:W-:Y:S05]  /*03d0*/  BSYNC.RECONVERGENT B0 ;  /* 0x0000000000007941 */ /* 0x000fea0003800200 */
.L_x_6:
[----:B------:R-:W3:Y:S01]  /*03e0*/  LDCU.64 UR4, c[0x0][0x888] ;  /* 0x00011100ff0477ac */ /* 0x000ee20008000a00 */
[----:B------:R-:W-:Y:S02]  /*03f0*/  UISETP.EQ.U32.AND UP2, UPT, UR8, URZ, UPT ;  /* 0x000000ff0800728c */ /* 0x000fe4000bf42070 */
[----:B------:R-:W-:Y:S02]  /*0400*/  UPLOP3.LUT UP3, UPT, UPT, UPT, UPT, 0x80, 0x8 ;  /* 0x000000000008789c */ /* 0x000fe40003f6f070 */
[----:B---3--:R-:W-:-:S04]  /*0410*/  UISETP.NE.U32.AND UP0, UPT, UR4, URZ, UPT ;  /* 0x000000ff0400728c */ /* 0x008fc8000bf05070 */
[----:B------:R-:W-:-:S04]  /*0420*/  UISETP.NE.AND.EX UP1, UPT, UR5, URZ, UPT, UP0 ;  /* 0x000000ff0500728c */ /* 0x000fc8000bf25300 */
[----:B------:R-:W-:-:S04]  /*0430*/  UISETP.EQ.OR.EX UP4, UPT, UR9, URZ, !UP1, UP2 ;  /* 0x000000ff0900728c */ /* 0x000fc8000cf82720 */
[----:B------:R-:W-:-:S06]  /*0440*/  UP2UR UR4, UPR, URZ, 0x10 ;  /* 0x00000010ff047883 */ /* 0x000fcc0008000000 */
[----:B------:R-:W-:Y:S01]  /*0450*/  MOV R86, UR4 ;  /* 0x0000000400567c02 */ /* 0x000fe20008000f00 */
[----:B------:R-:W-:Y:S06]  /*0460*/  BRA.U !UP4, `(.L_x_8) ;  /* 0x000000010c207547 */ /* 0x000fec000b800000 */
[----:B------:R-:W-:Y:S01]  /*0470*/  UISETP.NE.U32.AND UP2, UPT, UR8, URZ, UPT ;  /* 0x000000ff0800728c */ /* 0x000fe2000bf45070 */
[----:B-----5:R-:W-:Y:S01]  /*0480*/  FSETP.NEU.AND P0, PT, R41, RZ, PT ;  /* 0x000000ff2900720b */ /* 0x020fe20003f0d000 */
[----:B------:R-:W-:Y:S02]  /*0490*/  USEL UR4, URZ, 0xffffffff, UP1 ;  /* 0xffffffffff047887 */ /* 0x000fe40008800000 */
[----:B------:R-:W-:-:S10]  /*04a0*/  UISETP.NE.AND.EX UP2, UPT, UR9, URZ, UPT, UP2 ;  /* 0x000000ff0900728c */ /* 0x000fd4000bf45320 */
[----:B------:R-:W-:Y:S01]  /*04b0*/  VOTEU.ANY UP0, P0 ;  /* 0x0000000000ff7886 */ /* 0x000fe20000000100 */
[----:B------:R-:W-:-:S04]  /*04c0*/  @!UP2 USEL UR4, URZ, 0xffffffff, UP0 ;  /* 0xffffffffff04a887 */ /* 0x000fc80008000000 */
[----:B------:R-:W-:-:S04]  /*04d0*/  ULOP3.LUT UR4, UR4, 0x1, URZ, 0xc0, !UPT ;  /* 0x0000000104047892 */ /* 0x000fc8000f8ec0ff */
[----:B------:R-:W-:-:S11]  /*04e0*/  UISETP.NE.U32.AND UP3, UPT, UR4, 0x1, UPT ;  /* 0x000000010400788c */ /* 0x000fd6000bf65070 */
.L_x_8:
[----:B-1----:R-:W1:Y:S02]  /*04f0*/  SHFL.IDX PT, R2, R85, RZ, 0x1f ;  /* 0x00001fff55027589 */ /* 0x002e6400000e0000 */
[----:B-1----:R-:W-:-:S13]  /*0500*/  ISETP.NE.AND P0, PT, R2, RZ, PT ;  /* 0x000000ff0200720c */ /* 0x002fda0003f05270 */
[----:B------:R-:W-:Y:S05]  /*0510*/  @P0 BRA `(.L_x_9) ;  /* 0x0000000000840947 */ /* 0x000fea0003800000 */
[----:B------:R-:W-:Y:S01]  /*0520*/  ELECT P0, URZ, PT ;  /* 0x0000000000ff782f */ /* 0x000fe20003800000 */
[----:B------:R-:W-:-:S12]  /*0530*/  BSSY.RECONVERGENT B0, `(.L_x_9) ;  /* 0x000001f000007945 */ /* 0x000fd80003800200 */
[----:B------:R-:W-:Y:S05]  /*0540*/  @!P0 BRA `(.L_x_10) ;  /* 0x0000000000748947 */ /* 0x000fea0003800000 */
[----:B------:R-:W1:Y:S01]  /*0550*/  S2UR UR4, SR_CgaCtaId ;  /* 0x00000000000479c3 */ /* 0x000e620000008800 */
[----:B------:R-:W-:Y:S01]  /*0560*/  UMOV UR5, 0x400 ;  /* 0x0000040000057882 */ /* 0x000fe20000000000 */
[----:B------:R-:W-:Y:S01]  /*0570*/  UMOV UR8, 0x1 ;  /* 0x0000000100087882 */ /* 0x000fe20000000000 */
[----:B------:R-:W-:Y:S01]  /*0580*/  UMOV UR6, 0x2 ;  /* 0x0000000200067882 */ /* 0x000fe20000000000 */
[----:B------:R-:W-:-:S04]  /*0590*/  UIADD3 UR8, UPT, UPT, -UR8, 0x100000, URZ ;  /* 0x0010000008087890 */ /* 0x000fc8000fffe1ff */
[----:B------:R-:W-:Y:S02]  /*05a0*/  USHF.L.U32 UR9, UR8, 0xb, URZ ;  /* 0x0000000b08097899 */ /* 0x000fe400080006ff */
[----:B------:R-:W-:Y:S02]  /*05b0*/  USHF.L.U32 UR8, UR8, 0x1, URZ ;  /* 0x0000000108087899 */ /* 0x000fe400080006ff */
[----:B------:R-:W-:-:S04]  /*05c0*/  UIADD3 UR6, UPT, UPT, -UR6, 0x100000, URZ ;  /* 0x0010000006067890 */ /* 0x000fc8000fffe1ff */
[----:B------:R-:W-:Y:S02]  /*05d0*/  USHF.L.U32 UR7, UR6, 0xb, URZ ;  /* 0x0000000b06077899 */ /* 0x000fe400080006ff */
[----:B------:R-:W-:Y:S02]  /*05e0*/  USHF.L.U32 UR6, UR6, 0x1, URZ ;  /* 0x0000000106067899 */ /* 0x000fe400080006ff */
[----:B-1----:R-:W-:Y:S01]  /*05f0*/  ULEA UR4, UR4, UR5, 0x18 ;  /* 0x0000000504047291 */ /* 0x002fe2000f8ec0ff */
[----:B------:R-:W1:Y:S11]  /*0600*/  FENCE.VIEW.ASYNC.S ;  /* 0x00000000000073c6 */ /* 0x000e760000000000 */
[----:B-1----:R1:W3:Y:S01]  /*0610*/  SYNCS.EXCH.64 URZ, [UR4], UR8 ;  /* 0x0000000804ff75b2 */ /* 0x0022e20008000100 */
[----:B------:R1:W4:Y:S01]  /*0620*/  SYNCS.EXCH.64 URZ, [UR4+0x40], UR6 ;  /* 0x0000400604ff75b2 */ /* 0x0003220008000100 */
[----:B------:R1:W1:Y:S01]  /*0630*/  SYNCS.EXCH.64 URZ, [UR4+0x8], UR8 ;  /* 0x0000080804ff75b2 */ /* 0x0002620008000100 */
        /* <DEDUP_REMOVED lines=13> */
[----:B------:R-:W-:Y:S01]  /*0710*/  NOP ;  /* 0x0000000000007918 */ /* 0x000fe20000000000 */
.L_x_10:
[----:B-1----:R-:W-:Y:S05]  /*0720*/  BSYNC.RECONVERGENT B0 ;  /* 0x0000000000007941 */ /* 0x002fea0003800200 */
.L_x_9:
[----:B------:R-:W1:Y:S01]  /*0730*/  SHFL.IDX PT, R2, R85, RZ, 0x1f ;  /* 0x00001fff55027589 */ /* 0x000e6200000e0000 */
[----:B------:R-:W-:Y:S01]  /*0740*/  NOP ;  /* 0x0000000000007918 */ /* 0x000fe20000000000 */
[----:B-1----:R-:W-:-:S13]  /*0750*/  ISETP.NE.AND P0, PT, R2, 0x1, PT ;  /* 0x000000010200780c */ /* 0x002fda0003f05270 */
[----:B------:R-:W-:Y:S05]  /*0760*/  @P0 BRA `(.L_x_11) ;  /* 0x0000000000480947 */ /* 0x000fea0003800000 */
        /* <DEDUP_REMOVED lines=9> */
[----:B------:R-:W-:Y:S01]  /*0800*/  USHF.L.U32 UR6, UR6, 0x1, URZ ;  /* 0x0000000106067899 */ /* 0x000fe200080006ff */
[----:B------:R-:W-:Y:S01]  /*0810*/  ELECT P0, URZ, PT ;  /* 0x0000000000ff782f */ /* 0x000fe20003800000 */
[----:B-1----:R-:W-:Y:S01]  /*0820*/  ULEA UR4, UR4, UR5, 0x18 ;  /* 0x0000000504047291 */ /* 0x002fe2000f8ec0ff */
[----:B------:R-:W1:Y:S11]  /*0830*/  FENCE.VIEW.ASYNC.S ;  /* 0x00000000000073c6 */ /* 0x000e760000000000 */
[----:B-1----:R1:W1:Y:S01]  /*0840*/  SYNCS.EXCH.64 URZ, [UR4+0x80], UR8 ;  /* 0x0000800804ff75b2 */ /* 0x0022620008000100 */
[----:B------:R1:W1:Y:S01]  /*0850*/  SYNCS.EXCH.64 URZ, [UR4+0x90], UR6 ;  /* 0x0000900604ff75b2 */ /* 0x0002620008000100 */
[----:B------:R1:W1:Y:S01]  /*0860*/  SYNCS.EXCH.64 URZ, [UR4+0x88], UR8 ;  /* 0x0000880804ff75b2 */ /* 0x0002620008000100 */
[----:B------:R1:W1:Y:S01]  /*0870*/  SYNCS.EXCH.64 URZ, [UR4+0x98], UR6 ;  /* 0x0000980604ff75b2 */ /* 0x0002620008000100 */
[----:B------:R-:W-:Y:S01]  /*0880*/  NOP ;  /* 0x0000000000007918 */ /* 0x000fe20000000000 */
.L_x_11:
[----:B------:R-:W2:Y:S01]  /*0890*/  SHFL.IDX PT, R2, R85, RZ, 0x1f ;  /* 0x00001fff55027589 */ /* 0x000ea200000e0000 */
[----:B------:R-:W-:Y:S01]  /*08a0*/  NOP ;  /* 0x0000000000007918 */ /* 0x000fe20000000000 */
[----:B--2---:R-:W-:-:S13]  /*08b0*/  ISETP.NE.AND P0, PT, R2, 0x3, PT ;  /* 0x000000030200780c */ /* 0x004fda0003f05270 */
[----:B------:R-:W-:Y:S05]  /*08c0*/  @P0 BRA `(.L_x_12) ;  /* 0x0000000000300947 */ /* 0x000fea0003800000 */
[----:B-1----:R-:W1:Y:S01]  /*08d0*/  S2UR UR4, SR_CgaCtaId ;  /* 0x00000000000479c3 */ /* 0x002e620000008800 */
[----:B------:R-:W-:Y:S01]  /*08e0*/  UMOV UR6, 0x400 ;  /* 0x0000040000067882 */ /* 0x000fe20000000000 */
[----:B------:R-:W-:Y:S01]  /*08f0*/  UMOV UR5, 0x20 ;  /* 0x0000002000057882 */ /* 0x000fe20000000000 */
[----:B------:R-:W-:Y:S01]  /*0900*/  ELECT P0, URZ, PT ;  /* 0x0000000000ff782f */ /* 0x000fe20003800000 */
[----:B-1----:R-:W-:Y:S02]  /*0910*/  ULEA UR6, UR4, UR6, 0x18 ;  /* 0x0000000604067291 */ /* 0x002fe4000f8ec0ff */
[----:B------:R-:W-:-:S04]  /*0920*/  UIADD3 UR4, UPT, UPT, -UR5, 0x100000, URZ ;  /* 0x0010000005047890 */ /* 0x000fc8000fffe1ff */
[----:B------:R-:W-:Y:S02]  /*0930*/  USHF.L.U32 UR5, UR4, 0xb, URZ ;  /* 0x0000000b04057899 */ /* 0x000fe400080006ff */
[----:B------:R-:W-:Y:S01]  /*0940*/  USHF.L.U32 UR4, UR4, 0x1, URZ ;  /* 0x0000000104047899 */ /* 0x000fe200080006ff */
[----:B------:R-:W1:Y:S11]  /*0950*/  FENCE.VIEW.ASYNC.S ;  /* 0x00000000000073c6 */ /* 0x000e760000000000 */
[----:B-1----:R2:W1:Y:S01]  /*0960*/  SYNCS.EXCH.64 URZ, [UR6+0xa0], UR4 ;  /* 0x0000a00406ff75b2 */ /* 0x0024620008000100 */
[----:B------:R2:W1:Y:S02]  /*0970*/  SYNCS.EXCH.64 URZ, [UR6+0xa8], UR4 ;  /* 0x0000a80406ff75b2 */ /* 0x0004640008000100 */
[----:B--2---:R-:W-:Y:S01]  /*0980*/  NOP ;  /* 0x0000000000007918 */ /* 0x004fe20000000000 */
.L_x_12:
[----:B------:R-:W2:Y:S01]  /*0990*/  SHFL.IDX PT, R2, R85, RZ, 0x1f ;  /* 0x00001fff55027589 */ /* 0x000ea200000e0000 */
[----:B------:R-:W-:Y:S01]  /*09a0*/  NOP ;  /* 0x0000000000007918 */ /* 0x000fe20000000000 */
[----:B--2---:R-:W-:-:S13]  /*09b0*/  ISETP.NE.AND P0, PT, R2, 0x4, PT ;  /* 0x000000040200780c */ /* 0x004fda0003f05270 */
[----:B------:R-:W-:Y:S05]  /*09c0*/  @P0 BRA `(.L_x_13) ;  /* 0x00000000004c0947 */ /* 0x000fea0003800000 */
[----:B-1----:R-:W1:Y:S01]  /*09d0*/  S2UR UR6, SR_CgaCtaId ;  /* 0x00000000000679c3 */ /* 0x002e620000008800 */
[----:B------:R-:W-:Y:S01]  /*09e0*/  UMOV UR4, 0x1e0 ;  /* 0x000001e000047882 */ /* 0x000fe20000000000 */
[----:B------:R-:W-:Y:S01]  /*09f0*/  UMOV UR5, 0x400 ;  /* 0x0000040000057882 */ /* 0x000fe20000000000 */
[----:B------:R-:W-:Y:S01]  /*0a00*/  USEL UR4, UR4, 0x1a0, UP3 ;  /* 0x000001a004047887 */ /* 0x000fe20009800000 */
[----:B------:R-:W-:Y:S01]  /*0a10*/  UMOV UR8, 0x1 ;  /* 0x0000000100087882 */ /* 0x000fe20000000000 */
[----:B------:R-:W-:Y:S01]  /*0a20*/  ELECT P0, URZ, PT ;  /* 0x0000000000ff782f */ /* 0x000fe20003800000 */
[----:B------:R-:W-:-:S04]  /*0a30*/  UIADD3 UR8, UPT, UPT, -UR8, 0x100000, URZ ;  /* 0x0010000008087890 */ /* 0x000fc8000fffe1ff */
[----:B------:R-:W-:Y:S02]  /*0a40*/  USHF.L.U32 UR9, UR8, 0xb, URZ ;  /* 0x0000000b08097899 */ /* 0x000fe400080006ff */
[----:B------:R-:W-:Y:S02]  /*0a50*/  USHF.L.U32 UR8, UR8, 0x1, URZ ;  /* 0x0000000108087899 */ /* 0x000fe400080006ff */
[----:B-1----:R-:W-:Y:S02]  /*0a60*/  ULEA UR6, UR6, UR5, 0x18 ;  /* 0x0000000506067291 */ /* 0x002fe4000f8ec0ff */
[----:B------:R-:W-:-:S04]  /*0a70*/  UIADD3 UR4, UPT, UPT, -UR4, 0x100000, URZ ;  /* 0x0010000004047890 */ /* 0x000fc8000fffe1ff */
[----:B------:R-:W-:Y:S02]  /*0a80*/  USHF.L.U32 UR5, UR4, 0xb, URZ ;  /* 0x0000000b04057899 */ /* 0x000fe400080006ff */
[----:B------:R-:W-:Y:S01]  /*0a90*/  USHF.L.U32 UR4, UR4, 0x1, URZ ;  /* 0x0000000104047899 */ /* 0x000fe200080006ff */
[----:B------:R-:W1:Y:S03]  /*0aa0*/  FENCE.VIEW.ASYNC.S ;  /* 0x00000000000073c6 */ /* 0x000e660000000000 */
[----:B-1----:R2:W1:Y:S08]  /*0ab0*/  SYNCS.EXCH.64 URZ, [UR6+0xb0], UR8 ;  /* 0x0000b00806ff75b2 */ /* 0x0024700008000100 */
[----:B------:R2:W1:Y:S01]  /*0ac0*/  SYNCS.EXCH.64 URZ, [UR6+0xc0], UR4 ;  /* 0x0000c00406ff75b2 */ /* 0x0004620008000100 */
[----:B------:R2:W1:Y:S01]  /*0ad0*/  SYNCS.EXCH.64 URZ, [UR6+0xb8], UR8 ;  /* 0x0000b80806ff75b2 */ /* 0x0004620008000100 */
[----:B------:R2:W1:Y:S02]  /*0ae0*/  SYNCS.EXCH.64 URZ, [UR6+0xc8], UR4 ;  /* 0x0000c80406ff75b2 */ /* 0x0004640008000100 */
[----:B--2---:R-:W-:Y:S01]  /*0af0*/  NOP ;  /* 0x0000000000007918 */ /* 0x004fe20000000000 */
.L_x_13:
[----:B------:R-:W2:Y:S01]  /*0b00*/  SHFL.IDX PT, R2, R85, RZ, 0x1f ;  /* 0x00001fff55027589 */ /* 0x000ea200000e0000 */
[----:B------:R-:W-:Y:S01]  /*0b10*/  NOP ;  /* 0x0000000000007918 */ /* 0x000fe20000000000 */
[----:B--2---:R-:W-:-:S13]  /*0b20*/  ISETP.NE.AND P0, PT, R2, 0x5, PT ;  /* 0x000000050200780c */ /* 0x004fda0003f05270 */
[----:B------:R-:W-:Y:S05]  /*0b30*/  @P0 BRA `(.L_x_14) ;  /* 0x0000000000580947 */ /* 0x000fea0003800000 */
[----:B-1----:R-:W1:Y:S01]  /*0b40*/  S2UR UR4, SR_CgaCtaId ;  /* 0x00000000000479c3 */ /* 0x002e620000008800 */
        /* <DEDUP_REMOVED lines=16> */
[----:B------:R2:W1:Y:S01]  /*0c50*/  SYNCS.EXCH.64 URZ, [UR4+0xe0], UR8 ;  /* 0x0000e00804ff75b2 */ /* 0x0004620008000100 */
[----:B------:R2:W1:Y:S01]  /*0c60*/  SYNCS.EXCH.64 URZ, [UR4+0x100], UR6 ;  /* 0x0001000604ff75b2 */ /* 0x0004620008000100 */
[----:B------:R2:W1:Y:S01]  /*0c70*/  SYNCS.EXCH.64 URZ, [UR4+0xe8], UR8 ;  /* 0x0000e80804ff75b2 */ /* 0x0004620008000100 */
[----:B------:R2:W1:Y:S02]  /*0c80*/  SYNCS.EXCH.64 URZ, [UR4+0x108], UR6 ;  /* 0x0001080604ff75b2 */ /* 0x0004640008000100 */
[----:B--2---:R-:W-:Y:S01]  /*0c90*/  NOP ;  /* 0x0000000000007918 */ /* 0x004fe20000000000 */
.L_x_14:
[----:B------:R-:W2:Y:S01]  /*0ca0*/  SHFL.IDX PT, R2, R85, RZ, 0x1f ;  /* 0x00001fff55027589 */ /* 0x000ea200000e0000 */
[----:B------:R-:W-:Y:S01]  /*0cb0*/  NOP ;  /* 0x0000000000007918 */ /* 0x000fe20000000000 */
[----:B--2---:R-:W-:-:S13]  /*0cc0*/  ISETP.NE.AND P0, PT, R2, 0x3, PT ;  /* 0x000000030200780c */ /* 0x004fda0003f05270 */
[----:B------:R-:W-:Y:S05]  /*0cd0*/  @P0 BRA `(.L_x_15) ;  /* 0x0000000000380947 */ /* 0x000fea0003800000 */
[----:B------:R-:W2:Y:S01]  /*0ce0*/  S2UR UR5, SR_CgaCtaId ;  /* 0x00000000000579c3 */ /* 0x000ea20000008800 */
[----:B-1----:R-:W-:Y:S01]  /*0cf0*/  UMOV UR4, 0x400 ;  /* 0x0000040000047882 */ /* 0x002fe20000000000 */
[----:B------:R-:W-:Y:S01]  /*0d00*/  UMOV UR6, 0x20 ;  /* 0x0000002000067882 */ /* 0x000fe20000000000 */
[----:B------:R-:W-:Y:S01]  /*0d10*/  ELECT P0, URZ, PT ;  /* 0x0000000000ff782f */ /* 0x000fe20003800000 */
[----:B------:R-:W-:-:S04]  /*0d20*/  UIADD3 UR6, UPT, UPT, -UR6, 0x100000, URZ ;  /* 0x0010000006067890 */ /* 0x000fc8000fffe1ff */
[----:B------:R-:W-:Y:S02]  /*0d30*/  USHF.L.U32 UR7, UR6, 0xb, URZ ;  /* 0x0000000b06077899 */ /* 0x000fe400080006ff */
[----:B------:R-:W-:Y:S02]  /*0d40*/  USHF.L.U32 UR6, UR6, 0x1, URZ ;  /* 0x0000000106067899 */ /* 0x000fe400080006ff */
[----:B--2---:R-:W-:Y:S01]  /*0d50*/  ULEA UR4, UR5, UR4, 0x18 ;  /* 0x0000000405047291 */ /* 0x004fe2000f8ec0ff */
[----:B------:R-:W1:Y:S11]  /*0d60*/  FENCE.VIEW.ASYNC.S ;  /* 0x00000000000073c6 */ /* 0x000e760000000000 */
[----:B-1----:R2:W1:Y:S01]  /*0d70*/  SYNCS.EXCH.64 URZ, [UR4+0x110], UR6 ;  /* 0x0001100604ff75b2 */ /* 0x0024620008000100 */
[----:B------:R2:W1:Y:S01]  /*0d80*/  SYNCS.EXCH.64 URZ, [UR4+0x120], UR6 ;  /* 0x0001200604ff75b2 */ /* 0x0004620008000100 */
[----:B------:R2:W1:Y:S01]  /*0d90*/  SYNCS.EXCH.64 URZ, [UR4+0x118], UR6 ;  /* 0x0001180604ff75b2 */ /* 0x0004620008000100 */
[----:B------:R2:W1:Y:S02]  /*0da0*/  SYNCS.EXCH.64 URZ, [UR4+0x128], UR6 ;  /* 0x0001280604ff75b2 */ /* 0x0004640008000100 */
[----:B--2---:R-:W-:Y:S01]  /*0db0*/  NOP ;  /* 0x0000000000007918 */ /* 0x004fe20000000000 */
.L_x_15:
[----:B-1----:R-:W1:Y:S01]  /*0dc0*/  LDCU UR4, c[0x0][0x36c] ;  /* 0x00006d80ff0477ac */ /* 0x002e620008000800 */
[----:B------:R-:W-:Y:S01]  /*0dd0*/  ISETP.NE.OR P3, PT, R0, 0x2, !P3 ;  /* 0x000000020000780c */ /* 0x000fe20005f65670 */
[----:B------:R-:W-:Y:S01]  /*0de0*/  NOP ;  /* 0x0000000000007918 */ /* 0x000fe20000000000 */
[----:B------:R-:W-:Y:S01]  /*0df0*/  LOP3.LUT R0, R93, 0x1f, RZ, 0xc0, !PT ;  /* 0x0000001f5d007812 */ /* 0x000fe200078ec0ff */
[----:B------:R-:W-:Y:S02]  /*0e00*/  UISETP.NE.AND UP4, UPT, UR18, 0x2, UPT ;  /* 0x000000021200788c */ /* 0x000fe4000bf85270 */
[----:B------:R-:W-:Y:S02]  /*0e10*/  UISETP.NE.AND UP5, UPT, UR18, URZ, UPT ;  /* 0x000000ff1200728c */ /* 0x000fe4000bfa5270 */
[----:B-1----:R-:W-:-:S09]  /*0e20*/  UISETP.EQ.U32.AND UP6, UPT, UR4, 0x1, UPT ;  /* 0x000000010400788c */ /* 0x002fd2000bfc2070 */
[----:B------:R-:W-:Y:S05]  /*0e30*/  BRA.U !UP6, `(.L_x_16) ;  /* 0x000000010e087547 */ /* 0x000fea000b800000 */
[----:B---34-:R-:W-:Y:S01]  /*0e40*/  UCGABAR_ARV ;  /* 0x00000000000079c7 */ /* 0x018fe20008000000 */
[----:B------:R-:W-:Y:S05]  /*0e50*/  BRA `(.L_x_17) ;  /* 0x0000000000047947 */ /* 0x000fea0003800000 */
.L_x_16:
[----:B---34-:R-:W-:Y:S01]  /*0e60*/  NOP ;  /* 0x0000000000007918 */ /* 0x018fe20000000000 */
.L_x_17:
[----:B------:R-:W1:Y:S01]  /*0e70*/  S2UR UR20, SR_CTAID.X ;  /* 0x00000000001479c3 */ /* 0x000e620000002500 */
[----:B------:R-:W-:-:S05]  /*0e80*/  CS2R.32 R3, SR_CgaSize ;  /* 0x0000000000037805 */ /* 0x000fca0000008a00 */
[----:B------:R-:W-:-:S05]  /*0e90*/  IMAD R3, R3, -0xa0, RZ ;  /* 0xffffff6003037824 */ /* 0x000fca00078e02ff */
[----:B------:R-:W-:-:S14]  /*0ea0*/  R2UR UR5, R3 ;  /* 0x00000000030572ca */ /* 0x000fdc00000e0000 */
[----:B------:R-:W2:Y:S01]  /*0eb0*/  LDCU UR5, c[0x0][UR5+0x2b0] ;  /* 0x00005600050577ac */ /* 0x000ea20008000800 */
[----:B------:R-:W-:-:S05]  /*0ec0*/  CS2R.32 R3, SR_CgaSize ;  /* 0x0000000000037805 */ /* 0x000fca0000008a00 */
[----:B------:R-:W-:-:S05]  /*0ed0*/  IMAD R3, R3, -0xa0, RZ ;  /* 0xffffff6003037824 */ /* 0x000fca00078e02ff */
[----:B------:R-:W-:-:S14]  /*0ee0*/  R2UR UR4, R3 ;  /* 0x00000000030472ca */ /* 0x000fdc00000e0000 */
[----:B------:R-:W3:Y:S01]  /*0ef0*/  LDCU UR4, c[0x0][UR4+0x2b4] ;  /* 0x00005680040477ac */ /* 0x000ee20008000800 */
[----:B------:R-:W4:Y:S01]  /*0f00*/  S2UR UR30, SR_CTAID.Y ;  /* 0x00000000001e79c3 */ /* 0x000f220000002600 */
[----:B------:R-:W-:-:S05]  /*0f10*/  CS2R.32 R3, SR_CgaSize ;  /* 0x0000000000037805 */ /* 0x000fca0000008a00 */
[----:B------:R-:W-:-:S05]  /*0f20*/  IMAD R3, R3, -0xa0, RZ ;  /* 0xffffff6003037824 */ /* 0x000fca00078e02ff */
[----:B------:R-:W-:-:S14]  /*0f30*/  R2UR UR62, R3 ;  /* 0x00000000033e72ca */ /* 0x000fdc00000e0000 */
[----:B------:R-:W3:Y:S01]  /*0f40*/  LDCU UR62, c[0x0][UR62+0x2a0] ;  /* 0x000054003e3e77ac */ /* 0x000ee20008000800 */
[----:B------:R-:W-:-:S05]  /*0f50*/  CS2R.32 R3, SR_CgaSize ;  /* 0x0000000000037805 */ /* 0x000fca0000008a00 */
[----:B------:R-:W-:-:S05]  /*0f60*/  IMAD R3, R3, -0xa0, RZ ;  /* 0xffffff6003037824 */ /* 0x000fca00078e02ff */
[----:B------:R-:W-:-:S14]  /*0f70*/  R2UR UR59, R3 ;  /* 0x00000000033b72ca */ /* 0x000fdc00000e0000 */
[----:B------:R-:W3:Y:S01]  /*0f80*/  LDCU UR59, c[0x0][UR59+0x2a4] ;  /* 0x000054803b3b77ac */ /* 0x000ee20008000800 */
[----:B------:R-:W3:Y:S01]  /*0f90*/  S2UR UR7, SR_CgaCtaId ;  /* 0x00000000000779c3 */ /* 0x000ee20000008800 */
[----:B------:R-:W3:Y:S01]  /*0fa0*/  LDCU UR19, c[0x0][0xb24] ;  /* 0x00016480ff1377ac */ /* 0x000ee20008000800 */
[----:B------:R-:W3:Y:S01]  /*0fb0*/  LDCU UR42, c[0x0][0xb24] ;  /* 0x00016480ff2a77ac */ /* 0x000ee20008000800 */
[----:B-1----:R-:W-:Y:S01]  /*0fc0*/  I2FP.F32.U32 R3, UR20 ;  /* 0x0000001400037c45 */ /* 0x002fe20008201000 */
[----:B------:R-:W1:Y:S04]  /*0fd0*/  LDCU UR23, c[0x0][0xb30] ;  /* 0x00016600ff1777ac */ /* 0x000e680008000800 */
[----:B--2---:R-:W-:Y:S01]  /*0fe0*/  FMUL R3, R3, UR5 ;  /* 0x0000000503037c20 */ /* 0x004fe20008400000 */
[----:B----4-:R-:W-:-:S05]  /*0ff0*/  I2FP.F32.U32 R2, UR30 ;  /* 0x0000001e00027c45 */ /* 0x010fca0008201000 */
[----:B------:R-:W2:Y:S01]  /*1000*/  F2I.U32.TRUNC.NTZ R3, R3 ;  /* 0x0000000300037305 */ /* 0x000ea2000020f000 */
[----:B---3--:R-:W-:Y:S01]  /*1010*/  FMUL R2, R2, UR4 ;  /* 0x0000000402027c20 */ /* 0x008fe20008400000 */
[----:B------:R-:W-:-:S06]  /*1020*/  USHF.L.U32 UR28, UR7, 0xd, URZ ;  /* 0x0000000d071c7899 */ /* 0x000fcc00080006ff */
[----:B------:R-:W3:Y:S01]  /*1030*/  F2I.U32.TRUNC.NTZ R2, R2 ;  /* 0x0000000200027305 */ /* 0x000ee2000020f000 */
[----:B------:R-:W-:Y:S01]  /*1040*/  ULOP3.LUT UR28, UR28, 0x2000, URZ, 0xc0, !UPT ;  /* 0x000020001c1c7892 */ /* 0x000fe2000f8ec0ff */
[----:B--2---:R-:W-:Y:S02]  /*1050*/  R2UR UR4, R3 ;  /* 0x00000000030472ca */ /* 0x004fe400000e0000 */
[----:B---3--:R-:W-:Y:S02]  /*1060*/  R2UR UR6, R2 ;  /* 0x00000000020672ca */ /* 0x008fe400000e0000 */
[----:B------:R-:W-:-:S09]  /*1070*/  PRMT R2, RZ, 0x7610, R2 ;  /* 0x00007610ff027816 */ /* 0x000fd20000000002 */
[----:B------:R-:W-:-:S04]  /*1080*/  UIADD3 UR5, UPT, UPT, -UR4, URZ, URZ ;  /* 0x000000ff04057290 */ /* 0x000fc8000fffe1ff */
[----:B------:R-:W-:Y:S02]  /*1090*/  UIMAD UR62, UR62, UR5, UR20 ;  /* 0x000000053e3e72a4 */ /* 0x000fe4000f8e0214 */
[----:B------:R-:W-:-:S04]  /*10a0*/  UIADD3 UR4, UPT, UPT, -UR6, URZ, URZ ;  /* 0x000000ff06047290 */ /* 0x000fc8000fffe1ff */
[----:B------:R-:W-:Y:S01]  /*10b0*/  UIMAD UR59, UR59, UR4, UR30 ;  /* 0x000000043b3b72a4 */ /* 0x000fe2000f8e021e */
[----:B-1----:R-:W-:Y:S11]  /*10c0*/  BRA.U UP5, `(.L_x_18) ;  /* 0x0000000105247547 */ /* 0x002ff6000b800000 */
[----:B------:R-:W-:-:S04]  /*10d0*/  UISETP.NE.AND UP0, UPT, UR59, URZ, UPT ;  /* 0x000000ff3b00728c */ /* 0x000fc8000bf05270 */
[----:B------:R-:W-:-:S04]  /*10e0*/  UISETP.EQ.OR UP0, UPT, UR62, URZ, !UP0 ;  /* 0x000000ff3e00728c */ /* 0x000fc8000c702670 */
[----:B------:R-:W-:Y:S02]  /*10f0*/  USEL UR5, URZ, 0x1, !UP0 ;  /* 0x00000001ff057887 */ /* 0x000fe4000c000000 */
[----:B------:R-:W-:-:S04]  /*1100*/  UISETP.NE.AND UP0, UPT, UR59, URZ, UPT ;  /* 0x000000ff3b00728c */ /* 0x000fc8000bf05270 */
[----:B------:R-:W-:Y:S02]  /*1110*/  USEL UR4, URZ, 0x2, UP0 ;  /* 0x00000002ff047887 */ /* 0x000fe40008000000 */
[----:B------:R-:W-:-:S04]  /*1120*/  UISETP.NE.AND UP0, UPT, UR62, 0x1, UPT ;  /* 0x000000013e00788c */ /* 0x000fc8000bf05270 */
[----:B------:R-:W-:-:S04]  /*1130*/  USEL UR4, UR4, 0x2, UP0 ;  /* 0x0000000204047887 */ /* 0x000fc80008000000 */
[----:B------:R-:W-:-:S06]  /*1140*/  UIADD3 UR4, UPT, UPT, UR5, UR4, URZ ;  /* 0x0000000405047290 */ /* 0x000fcc000fffe0ff */
[----:B------:R-:W-:-:S07]  /*1150*/  MOV R2, UR4 ;  /* 0x0000000400027c02 */ /* 0x000fce0008000f00 */
.L_x_18:
[----:B------:R-:W1:Y:S01]  /*1160*/  S2UR UR36, SR_CTAID.Z ;  /* 0x00000000002479c3 */ /* 0x000e620000002700 */
[----:B------:R-:W-:-:S09]  /*1170*/  UISETP.GE.AND UP0, UPT, UR19, 0x1, UPT ;  /* 0x000000011300788c */ /* 0x000fd2000bf06270 */
[----:B------:R-:W-:Y:S05]  /*1180*/  BRA.U !UP0, `(.L_x_19) ;  /* 0x0000000108d47547 */ /* 0x000fea000b800000 */
[----:B------:R-:W2:Y:S01]  /*1190*/  LDCU.128 UR12, c[0x0][0xb10] ;  /* 0x00016200ff0c77ac */ /* 0x000ea20008000c00 */
[----:B------:R-:W3:Y:S01]  /*11a0*/  LDCU UR21, c[0x0][0xb0c] ;  /* 0x00016180ff1577ac */ /* 0x000ee20008000800 */
[----:B------:R-:W4:Y:S01]  /*11b0*/  LDCU UR6, c[0x0][0x370] ;  /* 0x00006e00ff0677ac */ /* 0x000f220008000800 */
[----:B------:R-:W1:Y:S01]  /*11c0*/  LDCU UR7, c[0x0][0x374] ;  /* 0x00006e80ff0777ac */ /* 0x000e620008000800 */
[----:B------:R-:W1:Y:S01]  /*11d0*/  LDCU UR22, c[0x0][0xb20] ;  /* 0x00016400ff1677ac */ /* 0x000e620008000800 */
[----:B--2---:R-:W-:Y:S02]  /*11e0*/  UIMAD.WIDE.U32 UR4, UR20, UR12, URZ ;  /* 0x0000000c140472a5 */ /* 0x004fe4000f8e00ff */
[----:B---3--:R-:W-:Y:S01]  /*11f0*/  UISETP.NE.AND UP0, UPT, UR21, 0x1, UPT ;  /* 0x000000011500788c */ /* 0x008fe2000bf05270 */
[----:B------:R-:W2:Y:S01]  /*1200*/  LDCU.64 UR8, c[0x0][0xb28] ;  /* 0x00016500ff0877ac */ /* 0x000ea20008000a00 */
[----:B----4-:R-:W-:-:S03]  /*1210*/  UIMAD.WIDE.U32 UR10, UR6, UR12, URZ ;  /* 0x0000000c060a72a5 */ /* 0x010fc6000f8e00ff */
[----:B------:R-:W-:Y:S01]  /*1220*/  UMOV UR4, UR5 ;  /* 0x0000000500047c82 */ /* 0x000fe20008000000 */
[----:B------:R-:W-:Y:S02]  /*1230*/  UISETP.NE.AND UP2, UPT, UR19, 0x1, UPT ;  /* 0x000000011300788c */ /* 0x000fe4000bf45270 */
[----:B------:R-:W-:Y:S01]  /*1240*/  USHF.R.U32.HI UR4, URZ, UR13, UR4 ;  /* 0x0000000dff047299 */ /* 0x000fe20008011604 */
[----:B------:R-:W-:Y:S01]  /*1250*/  UMOV UR10, UR11 ;  /* 0x0000000b000a7c82 */ /* 0x000fe20008000000 */
[----:B------:R-:W-:Y:S02]  /*1260*/  UIMAD.WIDE.U32 UR16, UR30, UR15, URZ ;  /* 0x0000000f1e1072a5 */ /* 0x000fe4000f8e00ff */
[----:B------:R-:W-:Y:S02]  /*1270*/  USEL UR5, UR20, UR4, !UP0 ;  /* 0x0000000414057287 */ /* 0x000fe4000c000000 */
[----:B------:R-:W-:Y:S02]  /*1280*/  @UP0 USHF.R.U32.HI UR6, URZ, UR13, UR10 ;  /* 0x0000000dff060299 */ /* 0x000fe4000801160a */
[----:B------:R-:W-:-:S02]  /*1290*/  UISETP.NE.AND UP0, UPT, UR14, 0x1, UPT ;  /* 0x000000010e00788c */ /* 0x000fc4000bf05270 */
[----:B-1----:R-:W-:Y:S02]  /*12a0*/  UIMAD.WIDE.U32 UR10, UR7, UR15, URZ ;  /* 0x0000000f070a72a5 */ /* 0x002fe4000f8e00ff */
[----:B--2---:R-:W-:Y:S01]  /*12b0*/  UIMAD.WIDE.U32 UR12, UR6, UR8, URZ ;  /* 0x00000008060c72a5 */ /* 0x004fe2000f8e00ff */
[----:B------:R-:W-:Y:S02]  /*12c0*/  UMOV UR4, UR17 ;  /* 0x0000001100047c82 */ /* 0x000fe40008000000 */
[----:B------:R-:W-:Y:S02]  /*12d0*/  USHF.R.U32.HI UR4, URZ, UR22, UR4 ;  /* 0x00000016ff047299 */ /* 0x000fe40008011604 */
[----:B------:R-:W-:Y:S02]  /*12e0*/  UMOV UR10, UR11 ;  /* 0x0000000b000a7c82 */ /* 0x000fe40008000000 */
[----:B------:R-:W-:Y:S01]  /*12f0*/  UMOV UR12, UR13 ;  /* 0x0000000d000c7c82 */ /* 0x000fe20008000000 */
[----:B------:R-:W-:-:S02]  /*1300*/  @UP0 USHF.R.U32.HI UR7, URZ, UR22, UR10 ;  /* 0x00000016ff070299 */ /* 0x000fc4000801160a */
[----:B------:R-:W-:Y:S02]  /*1310*/  USEL UR4, UR30, UR4, !UP0 ;  /* 0x000000041e047287 */ /* 0x000fe4000c000000 */
[----:B------:R-:W-:Y:S02]  /*1320*/  UIMAD.WIDE.U32 UR10, UR7, UR8, URZ ;  /* 0x00000008070a72a5 */ /* 0x000fe4000f8e00ff */
[----:B------:R-:W-:Y:S02]  /*1330*/  @UP2 USHF.R.U32.HI UR6, URZ, UR9, UR12 ;  /* 0x00000009ff062299 */ /* 0x000fe4000801160c */
[----:B------:R-:W-:-:S03]  /*1340*/  UIMAD.WIDE.U32 UR12, UR4, UR8, URZ ;  /* 0x00000008040c72a5 */ /* 0x000fc6000f8e00ff */
[----:B------:R-:W-:Y:S02]  /*1350*/  UMOV UR10, UR11 ;  /* 0x0000000b000a7c82 */ /* 0x000fe40008000000 */
[----:B------:R-:W-:Y:S02]  /*1360*/  @UP2 USHF.R.U32.HI UR7, URZ, UR9, UR10 ;  /* 0x00000009ff072299 */ /* 0x000fe4000801160a */
[----:B------:R-:W-:Y:S02]  /*1370*/  UIMAD UR10, UR6, UR19, URZ ;  /* 0x00000013060a72a4 */ /* 0x000fe4000f8e02ff */
[----:B------:R-:W-:-:S04]  /*1380*/  UIMAD UR7, UR7, UR19, URZ ;  /* 0x00000013070772a4 */ /* 0x000fc8000f8e02ff */
[----:B------:R-:W-:-:S03]  /*1390*/  UISETP.GE.AND UP0, UPT, UR4, UR7, UPT ;  /* 0x000000070400728c */ /* 0x000fc6000bf06270 */
[----:B------:R-:W-:Y:S01]  /*13a0*/  UMOV UR7, UR13 ;  /* 0x0000000d00077c82 */ /* 0x000fe20008000000 */
[----:B------:R-:W-:Y:S02]  /*13b0*/  UISETP.GE.OR UP0, UPT, UR5, UR10, UP0 ;  /* 0x0000000a0500728c */ /* 0x000fe40008706670 */
[----:B------:R-:W-:Y:S02]  /*13c0*/  UIMAD.WIDE.U32 UR10, UR5, UR8, URZ ;  /* 0x00000008050a72a5 */ /* 0x000fe4000f8e00ff */
[----:B------:R-:W-:Y:S02]  /*13d0*/  USHF.R.U32.HI UR7, URZ, UR9, UR7 ;  /* 0x00000009ff077299 */ /* 0x000fe40008011607 */
[----:B------:R-:W-:Y:S02]  /*13e0*/  UIADD3 UR10, UPT, UPT, -UR4, URZ, URZ ;  /* 0x000000ff040a7290 */ /* 0x000fe4000fffe1ff */
[----:B------:R-:W-:Y:S02]  /*13f0*/  USEL UR7, UR4, UR7, !UP2 ;  /* 0x0000000704077287 */ /* 0x000fe4000d000000 */
[----:B------:R-:W-:Y:S01]  /*1400*/  UIMAD UR10, UR14, UR10, UR30 ;  /* 0x0000000a0e0a72a4 */ /* 0x000fe2000f8e021e */
[----:B------:R-:W-:Y:S01]  /*1410*/  @!UP0 UMOV UR8, UR11 ;  /* 0x0000000b00088c82 */ /* 0x000fe20008000000 */
[----:B------:R-:W-:-:S02]  /*1420*/  UIADD3 UR11, UPT, UPT, -UR5, URZ, URZ ;  /* 0x000000ff050b7290 */ /* 0x000fc4000fffe1ff */
[----:B------:R-:W-:Y:S02]  /*1430*/  @!UP0 USHF.R.U32.HI UR8, URZ, UR9, UR8 ;  /* 0x00000009ff088299 */ /* 0x000fe40008011608 */
[----:B------:R-:W-:Y:S02]  /*1440*/  UIADD3 UR9, UPT, UPT, -UR7, URZ, URZ ;  /* 0x000000ff07097290 */ /* 0x000fe4000fffe1ff */
[----:B------:R-:W-:Y:S02]  /*1450*/  @!UP0 USEL UR8, UR5, UR8, !UP2 ;  /* 0x0000000805088287 */ /* 0x000fe4000d000000 */
[----:B------:R-:W-:Y:S02]  /*1460*/  UIMAD UR9, UR19, UR9, UR4 ;  /* 0x00000009130972a4 */ /* 0x000fe4000f8e0204 */
[----:B------:R-:W-:Y:S02]  /*1470*/  @!UP0 UIADD3 UR7, UPT, UPT, UR7, -UR8, URZ ;  /* 0x8000000807078290 */ /* 0x000fe4000fffe0ff */
[----:B------:R-:W-:-:S02]  /*1480*/  @!UP0 UIMAD UR6, UR9, UR6, UR8 ;  /* 0x00000006090682a4 */ /* 0x000fc4000f8e0208 */
[----:B------:R-:W-:Y:S02]  /*1490*/  @!UP0 UIMAD UR4, UR7, UR19, UR5 ;  /* 0x00000013070482a4 */ /* 0x000fe4000f8e0205 */
[----:B------:R-:W-:Y:S02]  /*14a0*/  UIMAD UR20, UR21, UR11, UR20 ;  /* 0x0000000b151472a4 */ /* 0x000fe4000f8e0214 */
[----:B------:R-:W-:Y:S01]  /*14b0*/  UIMAD UR30, UR4, UR14, UR10 ;  /* 0x0000000e041e72a4 */ /* 0x000fe2000f8e020a */
[----:B------:R-:W-:Y:S02]  /*14c0*/  @!UP0 UMOV UR5, UR6 ;  /* 0x0000000600058c82 */ /* 0x000fe40008000000 */
[----:B------:R-:W-:-:S12]  /*14d0*/  UIMAD UR20, UR5, UR21, UR20 ;  /* 0x00000015051472a4 */ /* 0x000fd8000f8e0214 */
.L_x_19:
[----:B------:R-:W-:-:S09]  /*14e0*/  UISETP.NE.AND UP0, UPT, UR23, 0x1, UPT ;  /* 0x000000011700788c */ /* 0x000fd2000bf05270 */
[----:B------:R-:W-:Y:S05]  /*14f0*/  BRA.U UP0, `(.L_x_20) ;  /* 0x0000000100407547 */ /* 0x000fea000b800000 */
[----:B------:R-:W2:Y:S01]  /*1500*/  LDCU.128 UR8, c[0x0][0xb10] ;  /* 0x00016200ff0877ac */ /* 0x000ea20008000c00 */
[----:B------:R-:W3:Y:S01]  /*1510*/  LDCU UR12, c[0x0][0xb0c] ;  /* 0x00016180ff0c77ac */ /* 0x000ee20008000800 */
[----:B------:R-:W4:Y:S01]  /*1520*/  LDCU UR13, c[0x0][0xb20] ;  /* 0x00016400ff0d77ac */ /* 0x000f220008000800 */
[----:B--2---:R-:W-:Y:S02]  /*1530*/  UIMAD.WIDE.U32 UR4, UR20, UR8, URZ ;  /* 0x00000008140472a5 */ /* 0x004fe4000f8e00ff */
[----:B------:R-:W-:Y:S02]  /*1540*/  UIMAD.WIDE.U32 UR6, UR30, UR11, URZ ;  /* 0x0000000b1e0672a5 */ /* 0x000fe4000f8e00ff */
[----:B---3--:R-:W-:Y:S02]  /*1550*/  UISETP.NE.AND UP0, UPT, UR12, 0x1, UPT ;  /* 0x000000010c00788c */ /* 0x008fe4000bf05270 */
[----:B------:R-:W-:-:S03]  /*1560*/  USHF.R.U32.HI UR5, URZ, UR9, UR5 ;  /* 0x00000009ff057299 */ /* 0x000fc60008011605 */
[----:B------:R-:W-:Y:S01]  /*1570*/  UMOV UR4, UR7 ;  /* 0x0000000700047c82 */ /* 0x000fe20008000000 */
[----:B------:R-:W-:Y:S02]  /*1580*/  USEL UR5, UR20, UR5, !UP0 ;  /* 0x0000000514057287 */ /* 0x000fe4000c000000 */
[----:B------:R-:W-:Y:S02]  /*1590*/  UISETP.NE.AND UP0, UPT, UR10, 0x1, UPT ;  /* 0x000000010a00788c */ /* 0x000fe4000bf05270 */
[----:B----4-:R-:W-:-:S04]  /*15a0*/  USHF.R.U32.HI UR4, URZ, UR13, UR4 ;  /* 0x0000000dff047299 */ /* 0x010fc80008011604 */
[----:B------:R-:W-:-:S04]  /*15b0*/  USEL UR4, UR30, UR4, !UP0 ;  /* 0x000000041e047287 */ /* 0x000fc8000c000000 */
[----:B------:R-:W-:Y:S02]  /*15c0*/  UIADD3 UR6, UPT, UPT, UR5, -UR4, URZ ;  /* 0x8000000405067290 */ /* 0x000fe4000fffe0ff */
[----:B------:R-:W-:Y:S02]  /*15d0*/  UIADD3 UR4, UPT, UPT, -UR5, UR4, URZ ;  /* 0x0000000405047290 */ /* 0x000fe4000fffe1ff */
[----:B------:R-:W-:Y:S02]  /*15e0*/  UIMAD UR30, UR6, UR10, UR30 ;  /* 0x0000000a061e72a4 */ /* 0x000fe4000f8e021e */
[----:B------:R-:W-:-:S12]  /*15f0*/  UIMAD UR20, UR4, UR12, UR20 ;  /* 0x0000000c041472a4 */ /* 0x000fd8000f8e0214 */
.L_x_20:
[----:B------:R-:W-:Y:S01]  /*1600*/  UISETP.NE.AND UP0, UPT, UR18, 0x2, UPT ;  /* 0x000000021200788c */ /* 0x000fe2000bf05270 */
[----:B------:R-:W-:Y:S09]  /*1610*/  BRA.U !UP6, `(.L_x_21) ;  /* 0x000000010e0c7547 */ /* 0x000ff2000b800000 */
[----:B------:R-:W-:Y:S01]  /*1620*/  UCGABAR_WAIT ;  /* 0x0000000000007dc7 */ /* 0x000fe20008000000 */
[----:B------:R-:W-:Y:S01]  /*1630*/  CCTL.IVALL ;  /* 0x00000000ff00798f */ /* 0x000fe20002000000 */
[----:B------:R-:W-:Y:S05]  /*1640*/  BRA `(.L_x_22) ;  /* 0x0000000000047947 */ /* 0x000fea0003800000 */
.L_x_21:
[----:B------:R-:W-:Y:S06]  /*1650*/  BAR.SYNC.DEFER_BLOCKING 0x0 ;  /* 0x0000000000007b1d */ /* 0x000fec0000010000 */
.L_x_22:
[----:B------:R-:W-:Y:S05]  /*1660*/  BRA.U UP0, `(.L_x_23) ;  /* 0x0000001500487547 */ /* 0x000fea000b800000 */
[----:B------:R-:W2:Y:S01]  /*1670*/  LDCU UR6, c[0x0][0x38c] ;  /* 0x00007180ff0677ac */ /* 0x000ea20008000800 */
[----:B------:R-:W3:Y:S01]  /*1680*/  S2UR UR8, SR_CgaCtaId ;  /* 0x00000000000879c3 */ /* 0x000ee20000008800 */
[----:B------:R-:W-:Y:S01]  /*1690*/  PLOP3.LUT P1, PT, PT, PT, UP3, 0x80, 0x8 ;  /* 0x000000000008781c */ /* 0x000fe20003f2f038 */
[----:B------:R-:W-:Y:S01]  /*16a0*/  IMAD.MOV.U32 R12, RZ, RZ, 0x1 ;  /* 0x00000001ff0c7424 */ /* 0x000fe200078e00ff */
[----:B------:R-:W-:Y:S01]  /*16b0*/  UMOV UR7, 0x400 ;  /* 0x0000040000077882 */ /* 0x000fe20000000000 */
[----:B------:R-:W-:Y:S01]  /*16c0*/  UISETP.NE.AND UP1, UPT, UR18, URZ, UPT ;  /* 0x000000ff1200728c */ /* 0x000fe2000bf25270 */
[----:B------:R-:W-:Y:S01]  /*16d0*/  ISETP.EQ.OR P2, PT, R0, RZ, P3 ;  /* 0x000000ff0000720c */ /* 0x000fe20001f42670 */
[----:B------:R-:W-:Y:S01]  /*16e0*/  USEL UR24, URZ, 0x1, UP4 ;  /* 0x00000001ff187887 */ /* 0x000fe2000a000000 */
[----:B------:R-:W-:Y:S02]  /*16f0*/  PLOP3.LUT P1, PT, P1, PT, PT, 0x8, 0x80 ;  /* 0x000000000080781c */ /* 0x000fe40000f2e170 */
[----:B------:R-:W-:Y:S01]  /*1700*/  CS2R R10, SRZ ;  /* 0x00000000000a7805 */ /* 0x000fe2000001ff00 */
[----:B------:R-:W-:Y:S01]  /*1710*/  IMAD.MOV.U32 R9, RZ, RZ, RZ ;  /* 0x000000ffff097224 */ /* 0x000fe200078e00ff */
[----:B------:R-:W4:Y:S01]  /*1720*/  LDCU UR40, c[0x0][0x370] ;  /* 0x00006e00ff2877ac */ /* 0x000f220008000800 */
[----:B------:R-:W-:Y:S01]  /*1730*/  IMAD.MOV.U32 R8, RZ, RZ, 0x1 ;  /* 0x00000001ff087424 */ /* 0x000fe200078e00ff */
[----:B------:R-:W1:Y:S01]  /*1740*/  LDCU.64 UR26, c[0x0][0x348] ;  /* 0x00006900ff1a77ac */ /* 0x000e620008000a00 */
[----:B--2---:R-:W-:-:S02]  /*1750*/  UIADD3 UR5, UPT, UPT, UR6, 0x7f, URZ ;  /* 0x0000007f06057890 */ /* 0x004fc4000fffe0ff */
[----:B------:R-:W-:Y:S02]  /*1760*/  USHF.R.U32.HI UR45, URZ, 0x7, UR28 ;  /* 0x00000007ff2d7899 */ /* 0x000fe4000801161c */
[----:B------:R-:W-:Y:S02]  /*1770*/  USHF.R.S32.HI UR4, URZ, 0x1f, UR5 ;  /* 0x0000001fff047899 */ /* 0x000fe40008011405 */
[----:B---3--:R-:W-:Y:S02]  /*1780*/  ULEA UR7, UR8, UR7, 0x18 ;  /* 0x0000000708077291 */ /* 0x008fe4000f8ec0ff */
[----:B------:R-:W-:Y:S02]  /*1790*/  ULEA.HI UR4, UR4, UR5, URZ, 0x7 ;  /* 0x0000000504047291 */ /* 0x000fe4000f8f38ff */
[----:B------:R-:W-:Y:S02]  /*17a0*/  UIADD3 UR46, UPT, UPT, UR6, 0xfe, URZ ;  /* 0x000000fe062e7890 */ /* 0x000fe4000fffe0ff */
[----:B------:R-:W-:-:S02]  /*17b0*/  USHF.R.S32.HI UR43, URZ, 0x7, UR4 ;  /* 0x00000007ff2b7899 */ /* 0x000fc40008011404 */
[----:B------:R-:W-:Y:S02]  /*17c0*/  UIADD3 UR4, UPT, UPT, UR6, -0x1, URZ ;  /* 0xffffffff06047890 */ /* 0x000fe4000fffe0ff */
[----:B------:R-:W-:Y:S02]  /*17d0*/  UISETP.LT.U32.AND UP0, UPT, UR43, 0x8, UPT ;  /* 0x000000082b00788c */ /* 0x000fe4000bf01070 */
[----:B------:R-:W-:Y:S02]  /*17e0*/  UISETP.GE.U32.AND UP2, UPT, UR4, -0xff, UPT ;  /* 0xffffff010400788c */ /* 0x000fe4000bf46070 */
[----:B------:R-:W-:Y:S01]  /*17f0*/  USEL UR41, UR43, 0x8, UP0 ;  /* 0x000000082b297887 */ /* 0x000fe20008000000 */
[----:B------:R-:W2:Y:S03]  /*1800*/  LDCU UR39, c[0x0][0x374] ;  /* 0x00006e80ff2777ac */ /* 0x000ea60008000800 */
[----:B------:R-:W-:-:S02]  /*1810*/  UIADD3 UR21, UPT, UPT, UR41, -0x1, URZ ;  /* 0xffffffff29157890 */ /* 0x000fc4000fffe0ff */
[----:B------:R-:W-:-:S03]  /*1820*/  USEL UR24, UR24, 0x2, UP1 ;  /* 0x0000000218187887 */ /* 0x000fc60008800000 */
[----:B------:R-:W-:Y:S02]  /*1830*/  @UP2 UIADD3 UR21, UPT, UPT, UR41, URZ, URZ ;  /* 0x000000ff29152290 */ /* 0x000fe4000fffe0ff */
[----:B------:R-:W-:Y:S02]  /*1840*/  UIADD3 UR29, UPT, UPT, UR7, 0x14400, UR28 ;  /* 0x00014400071d7890 */ /* 0x000fe4000fffe01c */
[----:B------:R-:W-:Y:S02]  /*1850*/  UIADD3 UR44, UPT, UPT, UR43, -UR41, URZ ;  /* 0x800000292b2c7290 */ /* 0x000fe4000fffe0ff */
[----:B------:R-:W-:Y:S01]  /*1860*/  UIADD3 UR21, UPT, UPT, UR21, 0x1, URZ ;  /* 0x0000000115157890 */ /* 0x000fe2000fffe0ff */
[----:B-1--4-:R-:W-:-:S11]  /*1870*/  UMOV UR5, URZ ;  /* 0x000000ff00057c82 */ /* 0x012fd60008000000 */
.L_x_43:
[----:B-1----:R-:W1:Y:S02]  /*1880*/  S2UR UR4, SR_CgaCtaId ;  /* 0x00000000000479c3 */ /* 0x002e640000008800 */
[----:B-1----:R-:W-:-:S09]  /*1890*/  UISETP.NE.AND UP0, UPT, UR4, URZ, UPT ;  /* 0x000000ff0400728c */ /* 0x002fd2000bf05270 */
[----:B------:R-:W-:Y:S05]  /*18a0*/  BRA.U UP0, `(.L_x_24) ;  /* 0x0000000100287547 */ /* 0x000fea000b800000 */
[----:B------:R-:W-:Y:S02]  /*18b0*/  LEA R0, R9, UR7, 0x3 ;  /* 0x0000000709007c11 */ /* 0x000fe4000f8e18ff */
[----:B------:R-:W-:-:S04]  /*18c0*/  SHF.L.U32 R3, R8, 0x1f, RZ ;  /* 0x0000001f08037819 */ /* 0x000fc800000006ff */
[----:B------:R-:W1:Y:S02]  /*18d0*/  SYNCS.PHASECHK.TRANS64.TRYWAIT P0, [R0+URZ+0x120], R3 ;  /* 0x00012003000075a7 */ /* 0x000e6400080011ff */
[----:B-1----:R-:W-:Y:S05]  /*18e0*/  @!P0 BRA `(.L_x_25) ;  /* 0x0000006000ac8947 */ /* 0x002fea0003800000 */
.L_x_117:
[----:B------:R3:W-:Y:S01]  /*18f0*/  SYNCS.ARRIVE.TRANS64.A1T0 RZ, [R0+URZ+0x110], RZ ;  /* 0x000110ff00ff79a7 */ /* 0x0007e200081000ff */
[----:B------:R-:W-:-:S05]  /*1900*/  VIADD R9, R9, 0x1 ;  /* 0x0000000109097836 */ /* 0x000fca0000000000 */
[----:B------:R-:W-:-:S04]  /*1910*/  ISETP.NE.AND P0, PT, R9, 0x2, PT ;  /* 0x000000020900780c */ /* 0x000fc80003f05270 */
[----:B-1----:R-:W-:Y:S02]  /*1920*/  SEL R3, RZ, 0x1, P0 ;  /* 0x00000001ff037807 */ /* 0x002fe40000000000 */
[----:B------:R-:W-:Y:S02]  /*1930*/  SEL R9, R9, RZ, P0 ;  /* 0x000000ff09097207 */ /* 0x000fe40000000000 */
[----:B------:R-:W-:-:S07]  /*1940*/  LOP3.LUT R8, R8, R3, RZ, 0x3c, !PT ;  /* 0x0000000308087212 */ /* 0x000fce00078e3cff */
.L_x_24:
[----:B------:R-:W-:Y:S01]  /*1950*/  ULEA UR4, UR5, UR7, 0x3 ;  /* 0x0000000705047291 */ /* 0x000fe2000f8e18ff */
[----:B---3--:R-:W-:Y:S01]  /*1960*/  SHF.L.U32 R0, R12, 0x1f, RZ ;  /* 0x0000001f0c007819 */ /* 0x008fe200000006ff */
[----:B------:R-:W-:Y:S02]  /*1970*/  UISETP.GE.U32.AND UP0, UPT, UR46, 0xff, UPT ;  /* 0x000000ff2e00788c */ /* 0x000fe4000bf06070 */
[----:B------:R-:W-:Y:S02]  /*1980*/  USHF.L.U32 UR35, UR20, 0x6, URZ ;  /* 0x0000000614237899 */ /* 0x000fe400080006ff */
[----:B------:R-:W-:Y:S01]  /*1990*/  ULEA UR19, UR30, UR45, 0x7 ;  /* 0x0000002d1e137291 */ /* 0x000fe2000f8e38ff */
[----:B------:R-:W-:Y:S02]  /*19a0*/  UMOV UR13, URZ ;  /* 0x000000ff000d7c82 */ /* 0x000fe40008000000 */
[----:B------:R1:W3:Y:S02]  /*19b0*/  SYNCS.PHASECHK.TRANS64.TRYWAIT P0, [UR4+0x40], R0 ;  /* 0x00004000ff0075a7 */ /* 0x0002e40008001104 */
[----:B------:R-:W-:Y:S07]  /*19c0*/  BRA.U !UP0, `(.L_x_26) ;  /* 0x0000000108bc7547 */ /* 0x000fee000b800000 */
[----:B------:R-:W-:Y:S01]  /*19d0*/  UMOV UR6, URZ ;  /* 0x000000ff00067c82 */ /* 0x000fe20008000000 */
[----:B------:R-:W-:-:S05]  /*19e0*/  UMOV UR4, UR5 ;  /* 0x0000000500047c82 */ /* 0x000fca0008000000 */
.L_x_32:
[----:B------:R-:W-:Y:S01]  /*19f0*/  ULEA UR33, UR4, UR7, 0x3 ;  /* 0x0000000704217291 */ /* 0x000fe2000f8e18ff */
[----:B---3--:R-:W-:Y:S01]  /*1a00*/  @!P3 MOV R2, 0x6000 ;  /* 0x000060000002b802 */ /* 0x008fe20000000f00 */
[----:B-1-34-:R-:W-:Y:S10]  /*1a10*/  @P0 BRA `(.L_x_27) ;  /* 0x00000000000c0947 */ /* 0x01aff40003800000 */
[----:B------:R-:W-:-:S04]  /*1a20*/  SHF.L.U32 R3, R12, 0x1f, RZ ;  /* 0x0000001f0c037819 */ /* 0x000fc800000006ff */
[----:B------:R-:W3:Y:S02]  /*1a30*/  SYNCS.PHASECHK.TRANS64.TRYWAIT P0, [UR33+0x40], R3 ;  /* 0x00004003ff0075a7 */ /* 0x000ee40008001121 */
[----:B---3--:R-:W-:Y:S05]  /*1a40*/  @!P0 BRA `(.L_x_28) ;  /* 0x0000006000688947 */ /* 0x008fea0003800000 */
.L_x_27:
[----:B------:R3:W-:Y:S01]  /*1a50*/  @!P3 SYNCS.ARRIVE.TRANS64 RZ, [UR33], R2 ;  /* 0x00000002ffffb9a7 */ /* 0x0007e20008000021 */
[----:B------:R-:W-:-:S04]  /*1a60*/  ULOP3.LUT UR5, UR24, 0x2, URZ, 0xfc, !UPT ;  /* 0x0000000218057892 */ /* 0x000fc8000f8efcff */
[----:B------:R-:W-:-:S09]  /*1a70*/  UISETP.NE.AND UP0, UPT, UR5, 0x2, UPT ;  /* 0x000000020500788c */ /* 0x000fd2000bf05270 */
[----:B------:R-:W-:Y:S05]  /*1a80*/  BRA.U UP0, `(.L_x_29) ;  /* 0x0000000100047547 */ /* 0x000fea000b800000 */
[----:B--2---:R-:W-:Y:S05]  /*1a90*/  BPT.TRAP 0x1 ;  /* 0x000000040000795c */ /* 0x004fea0000300000 */
.L_x_29:
[----:B------:R-:W-:Y:S04]  /*1aa0*/  BSSY.RECONVERGENT B0, `(.L_x_30) ;  /* 0x0000003000007945 */ /* 0x000fe80003800200 */
[----:B------:R-:W-:Y:S05]  /*1ab0*/  @P2 BRA `(.L_x_31) ;  /* 0x0000000000042947 */ /* 0x000fea0003800000 */
[----:B--2---:R-:W-:Y:S05]  /*1ac0*/  BPT.TRAP 0x1 ;  /* 0x000000040000795c */ /* 0x004fea0000300000 */
.L_x_31:
[----:B--2---:R-:W-:Y:S05]  /*1ad0*/  BSYNC.RECONVERGENT B0 ;  /* 0x0000000000007941 */ /* 0x004fea0003800200 */
.L_x_30:
[----:B------:R-:W-:Y:S02]  /*1ae0*/  UIADD3 UR5, UPT, UPT, UR4, 0x1, URZ ;  /* 0x0000000104057890 */ /* 0x000fe4000fffe0ff */
[----:B------:R-:W-:Y:S02]  /*1af0*/  USHF.L.U32 UR34, UR6, 0x7, URZ ;  /* 0x0000000706227899 */ /* 0x000fe400080006ff */
[----:B------:R-:W-:Y:S02]  /*1b00*/  UISETP.NE.AND UP0, UPT, UR5, 0x8, UPT ;  /* 0x000000080500788c */ /* 0x000fe4000bf05270 */
[----:B------:R-:W-:Y:S02]  /*1b10*/  UIADD3 UR6, UPT, UPT, UR6, 0x1, URZ ;  /* 0x0000000106067890 */ /* 0x000fe4000fffe0ff */
[----:B------:R-:W-:Y:S02]  /*1b20*/  USEL UR9, URZ, 0x1, UP0 ;  /* 0x00000001ff097887 */ /* 0x000fe40008000000 */
[----:B------:R-:W-:-:S02]  /*1b30*/  USEL UR5, UR5, URZ, UP0 ;  /* 0x000000ff05057287 */ /* 0x000fc40008000000 */
[----:B------:R-:W-:Y:S02]  /*1b40*/  ULEA UR32, UR4, UR7, 0xd ;  /* 0x0000000704207291 */ /* 0x000fe4000f8e68ff */
[----:B------:R-:W-:Y:S01]  /*1b50*/  ULEA UR8, UR5, UR7, 0x3 ;  /* 0x0000000705087291 */ /* 0x000fe2000f8e18ff */
[----:B------:R-:W-:Y:S01]  /*1b60*/  LOP3.LUT R12, R12, UR9, RZ, 0x3c, !PT ;  /* 0x000000090c0c7c12 */ /* 0x000fe2000f8e3cff */
[----:B------:R-:W-:Y:S02]  /*1b70*/  UIADD3 UR10, UP1, UPT, UR26, 0x80, URZ ;  /* 0x000000801a0a7890 */ /* 0x000fe4000ff3e0ff */
[----:B------:R-:W-:Y:S01]  /*1b80*/  ULEA UR16, UR4, UR28, 0xe ;  /* 0x0000001c04107291 */ /* 0x000fe2000f8e70ff */
[----:B-1----:R-:W-:Y:S01]  /*1b90*/  SHF.L.U32 R0, R12, 0x1f, RZ ;  /* 0x0000001f0c007819 */ /* 0x002fe200000006ff */
[----:B------:R-:W-:Y:S02]  /*1ba0*/  UIADD3.X UR11, UPT, UPT, URZ, UR27, URZ, UP1, !UPT ;  /* 0x0000001bff0b7290 */ /* 0x000fe40008ffe4ff */
[----:B------:R-:W-:Y:S01]  /*1bb0*/  UIADD3 UR32, UPT, UPT, UR32, 0x4400, URZ ;  /* 0x0000440020207890 */ /* 0x000fe2000fffe0ff */
[----:B------:R4:W1:Y:S01]  /*1bc0*/  SYNCS.PHASECHK.TRANS64.TRYWAIT P0, [UR8+0x40], R0 ;  /* 0x00004000ff0075a7 */ /* 0x0008620008001108 */
[----:B------:R-:W-:-:S02]  /*1bd0*/  UIADD3 UR8, UP0, UPT, UR26, 0x180, URZ ;  /* 0x000001801a087890 */ /* 0x000fc4000ff1e0ff */
[----:B------:R-:W-:Y:S02]  /*1be0*/  UIADD3 UR16, UPT, UPT, UR7, 0x14400, UR16 ;  /* 0x0001440007107890 */ /* 0x000fe4000fffe010 */
[----:B------:R-:W-:Y:S02]  /*1bf0*/  UIADD3.X UR9, UPT, UPT, URZ, UR27, URZ, UP0, !UPT ;  /* 0x0000001bff097290 */ /* 0x000fe400087fe4ff */
[----:B------:R-:W-:Y:S01]  /*1c00*/  UISETP.NE.AND UP0, UPT, UR6, UR21, UPT ;  /* 0x000000150600728c */ /* 0x000fe2000bf05270 */
[----:B------:R-:W-:Y:S01]  /*1c10*/  UMOV UR12, 0x0 ;  /* 0x00000000000c7882 */ /* 0x000fe20000000000 */
[----:B------:R-:W-:Y:S01]  /*1c20*/  UMOV UR13, 0x10000000 ;  /* 0x10000000000d7882 */ /* 0x000fe20000000000 */
[----:B------:R-:W-:Y:S01]  /*1c30*/  UMOV UR4, 0x30000 ;  /* 0x0003000000047882 */ /* 0x000fe20000000000 */
[----:B------:R-:W-:Y:S01]  /*1c40*/  UMOV UR20, UR36 ;  /* 0x0000002400147c82 */ /* 0x000fe20008000000 */
[----:B------:R-:W-:Y:S01]  /*1c50*/  UMOV UR17, UR33 ;  /* 0x0000002100117c82 */ /* 0x000fe20008000000 */
[----:B------:R-:W-:Y:S01]  /*1c60*/  UMOV UR18, UR34 ;  /* 0x0000002200127c82 */ /* 0x000fe20008000000 */
[----:B------:R-:W-:Y:S01]  /*1c70*/  UTMALDG.3D [UR32], [UR10], desc[UR12] ;  /* 0x00000c200a0075b4 */ /* 0x000fe20008011000 */
[----:B------:R2:W-:Y:S02]  /*1c80*/  UTMALDG.3D.MULTICAST [UR16], [UR8], UR4, desc[UR12] ;  /* 0x00000c10080073b4 */ /* 0x0005e40008011804 */
[----:B--2---:R-:W-:Y:S01]  /*1c90*/  UMOV UR13, UR21 ;  /* 0x00000015000d7c82 */ /* 0x004fe20008000000 */
[----:B------:R-:W-:Y:S01]  /*1ca0*/  UMOV UR4, UR5 ;  /* 0x0000000500047c82 */ /* 0x000fe20008000000 */
[----:B------:R-:W-:Y:S05]  /*1cb0*/  BRA.U UP0, `(.L_x_32) ;  /* 0xfffffffd004c7547 */ /* 0x000fea000b83ffff */
.L_x_26:
[----:B------:R-:W-:Y:S01]  /*1cc0*/  ULEA UR4, UR5, UR7, 0x3 ;  /* 0x0000000705047291 */ /* 0x000fe2000f8e18ff */
[----:B-1--4-:R-:W-:Y:S01]  /*1cd0*/  SHF.L.U32 R0, R12, 0x1f, RZ ;  /* 0x0000001f0c007819 */ /* 0x012fe200000006ff */
[----:B------:R-:W-:Y:S01]  /*1ce0*/  @!P1 SYNCS.ARRIVE.TRANS64.A1T0 RZ, [UR7+0xa8], RZ ;  /* 0x0000a8ffffff99a7 */ /* 0x000fe20008100007 */
[----:B------:R-:W-:-:S06]  /*1cf0*/  UISETP.GT.AND UP0, UPT, UR43, UR41, UPT ;  /* 0x000000292b00728c */ /* 0x000fcc000bf04270 */
[----:B---3--:R1:W3:Y:S03]  /*1d00*/  SYNCS.PHASECHK.TRANS64.TRYWAIT P0, [UR4+0x40], R0 ;  /* 0x00004000ff0075a7 */ /* 0x0082e60008001104 */
[----:B------:R-:W-:Y:S05]  /*1d10*/  BRA.U !UP0, `(.L_x_33) ;  /* 0x0000000108bc7547 */ /* 0x000fea000b800000 */
[----:B------:R-:W-:Y:S01]  /*1d20*/  UIADD3 UR25, UPT, UPT, UR44, UR13, URZ ;  /* 0x0000000d2c197290 */ /* 0x000fe2000fffe0ff */
[----:B------:R-:W-:-:S11]  /*1d30*/  UMOV UR4, UR5 ;  /* 0x0000000500047c82 */ /* 0x000fd60008000000 */
.L_x_39:
[----:B------:R-:W-:Y:S01]  /*1d40*/  ULEA UR9, UR4, UR7, 0x3 ;  /* 0x0000000704097291 */ /* 0x000fe2000f8e18ff */
[----:B---3--:R-:W-:Y:S01]  /*1d50*/  @!P3 MOV R2, 0x6000 ;  /* 0x000060000002b802 */ /* 0x008fe20000000f00 */
[----:B-1-3--:R-:W-:Y:S10]  /*1d60*/  @P0 BRA `(.L_x_34) ;  /* 0x00000000000c0947 */ /* 0x00aff40003800000 */
[----:B------:R-:W-:-:S04]  /*1d70*/  SHF.L.U32 R3, R12, 0x1f, RZ ;  /* 0x0000001f0c037819 */ /* 0x000fc800000006ff */
[----:B------:R-:W3:Y:S02]  /*1d80*/  SYNCS.PHASECHK.TRANS64.TRYWAIT P0, [UR9+0x40], R3 ;  /* 0x00004003ff0075a7 */ /* 0x000ee40008001109 */
[----:B---3--:R-:W-:Y:S05]  /*1d90*/  @!P0 BRA `(.L_x_35) ;  /* 0x0000005c00ac8947 */ /* 0x008fea0003800000 */
.L_x_34:
[----:B------:R3:W-:Y:S01]  /*1da0*/  @!P3 SYNCS.ARRIVE.TRANS64 RZ, [UR9], R2 ;  /* 0x00000002ffffb9a7 */ /* 0x0007e20008000009 */
[----:B------:R-:W-:-:S04]  /*1db0*/  ULOP3.LUT UR5, UR24, 0x2, URZ, 0xfc, !UPT ;  /* 0x0000000218057892 */ /* 0x000fc8000f8efcff */
[----:B------:R-:W-:-:S09]  /*1dc0*/  UISETP.NE.AND UP0, UPT, UR5, 0x2, UPT ;  /* 0x000000020500788c */ /* 0x000fd2000bf05270 */
[----:B------:R-:W-:Y:S05]  /*1dd0*/  BRA.U UP0, `(.L_x_36) ;  /* 0x0000000100047547 */ /* 0x000fea000b800000 */
[----:B--2---:R-:W-:Y:S05]  /*1de0*/  BPT.TRAP 0x1 ;  /* 0x000000040000795c */ /* 0x004fea0000300000 */
.L_x_36:
[----:B------:R-:W-:Y:S04]  /*1df0*/  BSSY.RECONVERGENT B0, `(.L_x_37) ;  /* 0x0000003000007945 */ /* 0x000fe80003800200 */
[----:B------:R-:W-:Y:S05]  /*1e00*/  @P2 BRA `(.L_x_38) ;  /* 0x0000000000042947 */ /* 0x000fea0003800000 */
[----:B--2---:R-:W-:Y:S05]  /*1e10*/  BPT.TRAP 0x1 ;  /* 0x000000040000795c */ /* 0x004fea0000300000 */
.L_x_38:
[----:B--2---:R-:W-:Y:S05]  /*1e20*/  BSYNC.RECONVERGENT B0 ;  /* 0x0000000000007941 */ /* 0x004fea0003800200 */
.L_x_37:
[----:B------:R-:W-:Y:S02]  /*1e30*/  UIADD3 UR5, UPT, UPT, UR4, 0x1, URZ ;  /* 0x0000000104057890 */ /* 0x000fe4000fffe0ff */
[----:B------:R-:W-:Y:S02]  /*1e40*/  UIADD3 UR14, UP1, UPT, UR26, 0x80, URZ ;  /* 0x000000801a0e7890 */ /* 0x000fe4000ff3e0ff */
[----:B------:R-:W-:Y:S02]  /*1e50*/  UISETP.NE.AND UP0, UPT, UR5, 0x8, UPT ;  /* 0x000000080500788c */ /* 0x000fe4000bf05270 */
[----:B------:R-:W-:Y:S02]  /*1e60*/  USHF.L.U32 UR10, UR13, 0x7, URZ ;  /* 0x000000070d0a7899 */ /* 0x000fe400080006ff */
[----:B------:R-:W-:Y:S02]  /*1e70*/  USEL UR8, URZ, 0x1, UP0 ;  /* 0x00000001ff087887 */ /* 0x000fe40008000000 */
[----:B------:R-:W-:-:S02]  /*1e80*/  USEL UR5, UR5, URZ, UP0 ;  /* 0x000000ff05057287 */ /* 0x000fc40008000000 */
[----:B------:R-:W-:Y:S02]  /*1e90*/  UIADD3 UR22, UP0, UPT, UR26, 0x180, URZ ;  /* 0x000001801a167890 */ /* 0x000fe4000ff1e0ff */
[----:B------:R-:W-:Y:S01]  /*1ea0*/  LOP3.LUT R12, R12, UR8, RZ, 0x3c, !PT ;  /* 0x000000080c0c7c12 */ /* 0x000fe2000f8e3cff */
[----:B------:R-:W-:Y:S02]  /*1eb0*/  ULEA UR8, UR4, UR7, 0xd ;  /* 0x0000000704087291 */ /* 0x000fe4000f8e68ff */
[----:B------:R-:W-:Y:S01]  /*1ec0*/  ULEA UR6, UR5, UR7, 0x3 ;  /* 0x0000000705067291 */ /* 0x000fe2000f8e18ff */
[----:B-1----:R-:W-:Y:S01]  /*1ed0*/  SHF.L.U32 R0, R12, 0x1f, RZ ;  /* 0x0000001f0c007819 */ /* 0x002fe200000006ff */
[----:B------:R-:W-:Y:S02]  /*1ee0*/  UIADD3 UR8, UPT, UPT, UR8, 0x4400, URZ ;  /* 0x0000440008087890 */ /* 0x000fe4000fffe0ff */
[----:B------:R-:W-:Y:S02]  /*1ef0*/  UIADD3.X UR15, UPT, UPT, URZ, UR27, URZ, UP1, !UPT ;  /* 0x0000001bff0f7290 */ /* 0x000fe40008ffe4ff */
[----:B------:R-:W-:-:S02]  /*1f00*/  ULEA UR16, UR4, UR29, 0xe ;  /* 0x0000001d04107291 */ /* 0x000fc4000f8e70ff */
[----:B------:R-:W-:Y:S01]  /*1f10*/  UIADD3.X UR23, UPT, UPT, URZ, UR27, URZ, UP0, !UPT ;  /* 0x0000001bff177290 */ /* 0x000fe200087fe4ff */
[----:B------:R4:W1:Y:S01]  /*1f20*/  SYNCS.PHASECHK.TRANS64.TRYWAIT P0, [UR6+0x40], R0 ;  /* 0x00004000ff0075a7 */ /* 0x0008620008001106 */
[----:B------:R-:W-:Y:S01]  /*1f30*/  UMOV UR30, 0x0 ;  /* 0x00000000001e7882 */ /* 0x000fe20000000000 */
[----:B------:R-:W-:Y:S01]  /*1f40*/  UMOV UR31, 0x10000000 ;  /* 0x10000000001f7882 */ /* 0x000fe20000000000 */
[----:B------:R-:W-:Y:S01]  /*1f50*/  UMOV UR11, UR35 ;  /* 0x00000023000b7c82 */ /* 0x000fe20008000000 */
[----:B------:R-:W-:Y:S01]  /*1f60*/  UMOV UR12, UR36 ;  /* 0x00000024000c7c82 */ /* 0x000fe20008000000 */
[----:B------:R-:W-:Y:S01]  /*1f70*/  UMOV UR6, 0x30000 ;  /* 0x0003000000067882 */ /* 0x000fe20000000000 */
[----:B------:R-:W-:Y:S01]  /*1f80*/  UMOV UR20, UR36 ;  /* 0x0000002400147c82 */ /* 0x000fe20008000000 */
[----:B------:R-:W-:Y:S01]  /*1f90*/  UMOV UR17, UR9 ;  /* 0x0000000900117c82 */ /* 0x000fe20008000000 */
[----:B------:R-:W-:Y:S01]  /*1fa0*/  UMOV UR18, UR10 ;  /* 0x0000000a00127c82 */ /* 0x000fe20008000000 */
[----:B------:R4:W-:Y:S01]  /*1fb0*/  UTMALDG.3D [UR8], [UR14], desc[UR30] ;  /* 0x00001e080e0075b4 */ /* 0x0009e20008011000 */
[----:B------:R-:W-:Y:S01]  /*1fc0*/  UIADD3 UR13, UPT, UPT, UR13, 0x1, URZ ;  /* 0x000000010d0d7890 */ /* 0x000fe2000fffe0ff */
[----:B------:R-:W-:-:S03]  /*1fd0*/  UMOV UR4, UR5 ;  /* 0x0000000500047c82 */ /* 0x000fc60008000000 */
[----:B------:R-:W-:Y:S01]  /*1fe0*/  UISETP.NE.AND UP0, UPT, UR13, UR25, UPT ;  /* 0x000000190d00728c */ /* 0x000fe2000bf05270 */
[----:B------:R4:W-:Y:S08]  /*1ff0*/  UTMALDG.3D.MULTICAST [UR16], [UR22], UR6, desc[UR30] ;  /* 0x00001e10160073b4 */ /* 0x0009f00008011806 */
[----:B----4-:R-:W-:Y:S05]  /*2000*/  BRA.U UP0, `(.L_x_39) ;  /* 0xfffffffd004c7547 */ /* 0x010fea000b83ffff */
.L_x_33:
[C---:B------:R-:W-:Y:S01]  /*2010*/  LEA R3, R11.reuse, UR7, 0x3 ;  /* 0x000000070b037c11 */ /* 0x040fe2000f8e18ff */
[----:B------:R-:W-:Y:S01]  /*2020*/  NOP ;  /* 0x0000000000007918 */ /* 0x000fe20000000000 */
[----:B-1----:R-:W-:Y:S02]  /*2030*/  SHF.L.U32 R0, R10, 0x1f, RZ ;  /* 0x0000001f0a007819 */ /* 0x002fe400000006ff */
[----:B------:R-:W-:Y:S02]  /*2040*/  LEA R5, R11, UR7, 0x4 ;  /* 0x000000070b057c11 */ /* 0x000fe4000f8e20ff */
[----:B---3--:R-:W1:Y:S02]  /*2050*/  SYNCS.PHASECHK.TRANS64.TRYWAIT P0, [R3+URZ+0xb0], R0 ;  /* 0x0000b000030075a7 */ /* 0x008e6400080011ff */
[----:B-1----:R-:W-:Y:S05]  /*2060*/  @!P0 BRA `(.L_x_40) ;  /* 0x0000005c00108947 */ /* 0x002fea0003800000 */
.L_x_120:
[----:B------:R-:W3:Y:S01]  /*2070*/  LDS.128 R4, [R5+0x140] ;  /* 0x0001400005047984 */ /* 0x000ee20000000c00 */
[----:B------:R-:W-:Y:S01]  /*2080*/  UISETP.GE.AND UP0, UPT, UR42, 0x1, UPT ;  /* 0x000000012a00788c */ /* 0x000fe2000bf06270 */
[----:B------:R-:W-:Y:S01]  /*2090*/  @!PT LDS RZ, [RZ] ;  /* 0x00000000fffff984 */ /* 0x000fe20000000800 */
[----:B------:R-:W-:Y:S01]  /*20a0*/  @!PT LDS RZ, [RZ] ;  /* 0x00000000fffff984 */ /* 0x000fe20000000800 */
[----:B------:R-:W-:Y:S01]  /*20b0*/  @!PT LDS RZ, [RZ] ;  /* 0x00000000fffff984 */ /* 0x000fe20000000800 */
[----:B------:R-:W-:Y:S01]  /*20c0*/  @!PT LDS RZ, [RZ] ;  /* 0x00000000fffff984 */ /* 0x000fe20000000800 */
[----:B------:R4:W-:Y:S06]  /*20d0*/  MEMBAR.ALL.CTA ;  /* 0x0000000000007992 */ /* 0x0009ec0000008000 */
[----:B----4-:R-:W4:Y:S01]  /*20e0*/  FENCE.VIEW.ASYNC.S ;  /* 0x00000000000073c6 */ /* 0x010f220000000000 */
[----:B---3--:R-:W-:-:S13]  /*20f0*/  LOP3.LUT P0, RZ, R6, 0x1, RZ, 0xc0, !PT ;  /* 0x0000000106ff7812 */ /* 0x008fda000780c0ff */
[----:B----4-:R-:W-:Y:S01]  /*2100*/  VOTEU.ANY UP1, P0 ;  /* 0x0000000000ff7886 */ /* 0x010fe20000020100 */
[----:B------:R-:W-:-:S13]  /*2110*/  PLOP3.LUT P0, PT, PT, PT, UP1, 0x80, 0x8 ;  /* 0x000000000008781c */ /* 0x000fda0003f0f018 */
[----:B-1----:R-:W-:Y:S02]  /*2120*/  @P0 LOP3.LUT R0, R5, 0xffff, RZ, 0xc0, !PT ;  /* 0x0000ffff05000812 */ /* 0x002fe400078ec0ff */
[----:B------:R-:W-:Y:S02]  /*2130*/  @P0 MOV R2, R4 ;  /* 0x0000000400020202 */ /* 0x000fe40000000f00 */
[----:B------:R-:W-:Y:S01]  /*2140*/  @P0 R2UR UR6, R0 ;  /* 0x00000000000602ca */ /* 0x000fe200000e0000 */
[----:B------:R-:W-:Y:S01]  /*2150*/  VIADD R0, R3, 0xc0 ;  /* 0x000000c003007836 */ /* 0x000fe20000000000 */
[----:B------:R-:W-:Y:S02]  /*2160*/  @P0 SHF.R.U32.HI R4, RZ, 0x10, R5 ;  /* 0x00000010ff040819 */ /* 0x000fe40000011605 */
[----:B------:R-:W-:Y:S02]  /*2170*/  @P0 R2UR UR8, R2 ;  /* 0x00000000020802ca */ /* 0x000fe400000e0000 */
[----:B------:R-:W-:-:S02]  /*2180*/  PRMT R0, RZ, 0x654, R0 ;  /* 0x00000654ff007816 */ /* 0x000fc40000000000 */
[----:B------:R-:W-:Y:S02]  /*2190*/  @P0 R2UR UR4, R4 ;  /* 0x00000000040402ca */ /* 0x000fe400000e0000 */
[----:B------:R1:W-:Y:S03]  /*21a0*/  SYNCS.ARRIVE.TRANS64.RED.A1T0 RZ, [R0+URZ], RZ ;  /* 0x000000ff00ff79a7 */ /* 0x0003e600081004ff */
[----:B------:R-:W-:-:S04]  /*21b0*/  @UP1 UMOV UR37, UR6 ;  /* 0x0000000600251c82 */ /* 0x000fc80008000000 */
[----:B------:R-:W-:-:S04]  /*21c0*/  @UP1 UMOV UR38, UR8 ;  /* 0x0000000800261c82 */ /* 0x000fc80008000000 */
[----:B------:R-:W-:Y:S01]  /*21d0*/  @UP1 UMOV UR36, UR4 ;  /* 0x0000000400241c82 */ /* 0x000fe20008000000 */
[----:B------:R-:W-:Y:S05]  /*21e0*/  BRA.U !UP0, `(.L_x_41) ;  /* 0x0000000108d47547 */ /* 0x000fea000b800000 */
[----:B------:R-:W2:Y:S01]  /*21f0*/  LDCU.128 UR12, c[0x0][0xb10] ;  /* 0x00016200ff0c77ac */ /* 0x000ea20008000c00 */
[----:B------:R-:W3:Y:S01]  /*2200*/  LDCU UR25, c[0x0][0xb20] ;  /* 0x00016400ff1977ac */ /* 0x000ee20008000800 */
[----:B------:R-:W4:Y:S01]  /*2210*/  LDCU UR20, c[0x0][0xb0c] ;  /* 0x00016180ff1477ac */ /* 0x000f220008000800 */
[----:B------:R-:W1:Y:S01]  /*2220*/  LDCU.64 UR10, c[0x0][0xb28] ;  /* 0x00016500ff0a77ac */ /* 0x000e620008000a00 */
[----:B------:R-:W-:Y:S02]  /*2230*/  UISETP.NE.AND UP3, UPT, UR42, 0x1, UPT ;  /* 0x000000012a00788c */ /* 0x000fe4000bf65270 */
[----:B--2---:R-:W-:Y:S02]  /*2240*/  UIMAD.WIDE.U32 UR16, UR39, UR15, URZ ;  /* 0x0000000f271072a5 */ /* 0x004fe4000f8e00ff */
[----:B------:R-:W-:Y:S02]  /*2250*/  UIMAD.WIDE.U32 UR8, UR40, UR12, URZ ;  /* 0x0000000c280872a5 */ /* 0x000fe4000f8e00ff */
[----:B------:R-:W-:-:S02]  /*2260*/  UISETP.NE.AND UP0, UPT, UR14, 0x1, UPT ;  /* 0x000000010e00788c */ /* 0x000fc4000bf05270 */
[----:B------:R-:W-:Y:S01]  /*2270*/  UIMAD.WIDE.U32 UR22, UR37, UR15, URZ ;  /* 0x0000000f251672a5 */ /* 0x000fe2000f8e00ff */
[----:B------:R-:W-:Y:S02]  /*2280*/  UMOV UR16, UR17 ;  /* 0x0000001100107c82 */ /* 0x000fe40008000000 */
[----:B------:R-:W-:Y:S01]  /*2290*/  UMOV UR8, UR9 ;  /* 0x0000000900087c82 */ /* 0x000fe20008000000 */
[----:B---3--:R-:W-:Y:S02]  /*22a0*/  USHF.R.U32.HI UR16, URZ, UR25, UR16 ;  /* 0x00000019ff107299 */ /* 0x008fe40008011610 */
[----:B----4-:R-:W-:Y:S02]  /*22b0*/  UISETP.NE.AND UP2, UPT, UR20, 0x1, UPT ;  /* 0x000000011400788c */ /* 0x010fe4000bf45270 */
[----:B------:R-:W-:Y:S02]  /*22c0*/  USHF.R.U32.HI UR8, URZ, UR13, UR8 ;  /* 0x0000000dff087299 */ /* 0x000fe40008011608 */
[----:B------:R-:W-:-:S02]  /*22d0*/  USEL UR6, UR39, UR16, !UP0 ;  /* 0x0000001027067287 */ /* 0x000fc4000c000000 */
[----:B------:R-:W-:Y:S02]  /*22e0*/  USEL UR8, UR40, UR8, !UP2 ;  /* 0x0000000828087287 */ /* 0x000fe4000d000000 */
[----:B-1----:R-:W-:Y:S01]  /*22f0*/  UIMAD.WIDE.U32 UR16, UR6, UR10, URZ ;  /* 0x0000000a061072a5 */ /* 0x002fe2000f8e00ff */
[----:B------:R-:W-:Y:S01]  /*2300*/  UMOV UR4, UR23 ;  /* 0x0000001700047c82 */ /* 0x000fe20008000000 */
[----:B------:R-:W-:Y:S02]  /*2310*/  UIMAD.WIDE.U32 UR18, UR38, UR12, URZ ;  /* 0x0000000c261272a5 */ /* 0x000fe4000f8e00ff */
[----:B------:R-:W-:-:S03]  /*2320*/  UIMAD.WIDE.U32 UR22, UR8, UR10, URZ ;  /* 0x0000000a081672a5 */ /* 0x000fc6000f8e00ff */
[----:B------:R-:W-:Y:S01]  /*2330*/  UMOV UR16, UR17 ;  /* 0x0000001100107c82 */ /* 0x000fe20008000000 */
[----:B------:R-:W-:Y:S02]  /*2340*/  USHF.R.U32.HI UR4, URZ, UR25, UR4 ;  /* 0x00000019ff047299 */ /* 0x000fe40008011604 */
[----:B------:R-:W-:Y:S01]  /*2350*/  @UP3 USHF.R.U32.HI UR6, URZ, UR11, UR16 ;  /* 0x0000000bff063299 */ /* 0x000fe20008011610 */
[----:B------:R-:W-:Y:S01]  /*2360*/  UMOV UR18, UR19 ;  /* 0x0000001300127c82 */ /* 0x000fe20008000000 */
[----:B------:R-:W-:Y:S01]  /*2370*/  UMOV UR22, UR23 ;  /* 0x0000001700167c82 */ /* 0x000fe20008000000 */
[----:B------:R-:W-:Y:S02]  /*2380*/  USHF.R.U32.HI UR13, URZ, UR13, UR18 ;  /* 0x0000000dff0d7299 */ /* 0x000fe40008011612 */
[----:B------:R-:W-:Y:S02]  /*2390*/  USEL UR4, UR37, UR4, !UP0 ;  /* 0x0000000425047287 */ /* 0x000fe4000c000000 */
[----:B------:R-:W-:-:S02]  /*23a0*/  @UP3 USHF.R.U32.HI UR8, URZ, UR11, UR22 ;  /* 0x0000000bff083299 */ /* 0x000fc40008011616 */
[----:B------:R-:W-:Y:S02]  /*23b0*/  UIMAD UR9, UR42, UR6, URZ ;  /* 0x000000062a0972a4 */ /* 0x000fe4000f8e02ff */
[----:B------:R-:W-:Y:S02]  /*23c0*/  USEL UR6, UR38, UR13, !UP2 ;  /* 0x0000000d26067287 */ /* 0x000fe4000d000000 */
[----:B------:R-:W-:Y:S02]  /*23d0*/  UIMAD UR12, UR42, UR8, URZ ;  /* 0x000000082a0c72a4 */ /* 0x000fe4000f8e02ff */
[----:B------:R-:W-:Y:S02]  /*23e0*/  UISETP.GE.AND UP0, UPT, UR4, UR9, UPT ;  /* 0x000000090400728c */ /* 0x000fe4000bf06270 */
[----:B------:R-:W-:Y:S02]  /*23f0*/  UIMAD.WIDE.U32 UR16, UR4, UR10, URZ ;  /* 0x0000000a041072a5 */ /* 0x000fe4000f8e00ff */
[----:B------:R-:W-:-:S02]  /*2400*/  UISETP.GE.OR UP0, UPT, UR6, UR12, UP0 ;  /* 0x0000000c0600728c */ /* 0x000fc40008706670 */
[----:B------:R-:W-:Y:S02]  /*2410*/  UIMAD.WIDE.U32 UR12, UR6, UR10, URZ ;  /* 0x0000000a060c72a5 */ /* 0x000fe4000f8e00ff */
[----:B------:R-:W-:Y:S01]  /*2420*/  UIADD3 UR15, UPT, UPT, -UR4, URZ, URZ ;  /* 0x000000ff040f7290 */ /* 0x000fe2000fffe1ff */
[----:B------:R-:W-:Y:S01]  /*2430*/  UMOV UR10, UR17 ;  /* 0x00000011000a7c82 */ /* 0x000fe20008000000 */
[----:B------:R-:W-:Y:S02]  /*2440*/  UIADD3 UR12, UPT, UPT, -UR6, URZ, URZ ;  /* 0x000000ff060c7290 */ /* 0x000fe4000fffe1ff */
[----:B------:R-:W-:-:S03]  /*2450*/  USHF.R.U32.HI UR10, URZ, UR11, UR10 ;  /* 0x0000000bff0a7299 */ /* 0x000fc6000801160a */
[----:B------:R-:W-:Y:S01]  /*2460*/  @!UP0 UMOV UR9, UR13 ;  /* 0x0000000d00098c82 */ /* 0x000fe20008000000 */
[----:B------:R-:W-:Y:S02]  /*2470*/  UIMAD UR15, UR14, UR15, UR37 ;  /* 0x0000000f0e0f72a4 */ /* 0x000fe4000f8e0225 */
[----:B------:R-:W-:Y:S02]  /*2480*/  USEL UR10, UR4, UR10, !UP3 ;  /* 0x0000000a040a7287 */ /* 0x000fe4000d800000 */
[----:B------:R-:W-:Y:S02]  /*2490*/  @!UP0 USHF.R.U32.HI UR9, URZ, UR11, UR9 ;  /* 0x0000000bff098299 */ /* 0x000fe40008011609 */
[----:B------:R-:W-:Y:S02]  /*24a0*/  UIADD3 UR11, UPT, UPT, -UR10, URZ, URZ ;  /* 0x000000ff0a0b7290 */ /* 0x000fe4000fffe1ff */
[----:B------:R-:W-:Y:S02]  /*24b0*/  @!UP0 USEL UR9, UR6, UR9, !UP3 ;  /* 0x0000000906098287 */ /* 0x000fe4000d800000 */
[----:B------:R-:W-:-:S02]  /*24c0*/  UIMAD UR11, UR42, UR11, UR4 ;  /* 0x0000000b2a0b72a4 */ /* 0x000fc4000f8e0204 */
[----:B------:R-:W-:Y:S02]  /*24d0*/  @!UP0 UIADD3 UR10, UPT, UPT, UR10, -UR9, URZ ;  /* 0x800000090a0a8290 */ /* 0x000fe4000fffe0ff */
[----:B------:R-:W-:Y:S02]  /*24e0*/  @!UP0 UIMAD UR9, UR11, UR8, UR9 ;  /* 0x000000080b0982a4 */ /* 0x000fe4000f8e0209 */
[----:B------:R-:W-:Y:S02]  /*24f0*/  @!UP0 UIMAD UR4, UR42, UR10, UR6 ;  /* 0x0000000a2a0482a4 */ /* 0x000fe4000f8e0206 */
[----:B------:R-:W-:Y:S02]  /*2500*/  UIMAD UR8, UR20, UR12, UR38 ;  /* 0x0000000c140872a4 */ /* 0x000fe4000f8e0226 */
[----:B------:R-:W-:Y:S01]  /*2510*/  UIMAD UR37, UR4, UR14, UR15 ;  /* 0x0000000e042572a4 */ /* 0x000fe2000f8e020f */
[----:B------:R-:W-:Y:S02]  /*2520*/  @!UP0 UMOV UR6, UR9 ;  /* 0x0000000900068c82 */ /* 0x000fe40008000000 */
[----:B------:R-:W-:-:S12]  /*2530*/  UIMAD UR38, UR6, UR20, UR8 ;  /* 0x00000014062672a4 */ /* 0x000fd8000f8e0208 */
.L_x_41:
[----:B------:R-:W3:Y:S02]  /*2540*/  LDCU UR4, c[0x0][0xb30] ;  /* 0x00016600ff0477ac */ /* 0x000ee40008000800 */
[----:B---3--:R-:W-:-:S09]  /*2550*/  UISETP.NE.AND UP0, UPT, UR4, 0x1, UPT ;  /* 0x000000010400788c */ /* 0x008fd2000bf05270 */
[----:B------:R-:W-:Y:S05]  /*2560*/  BRA.U UP0, `(.L_x_42) ;  /* 0x0000000100447547 */ /* 0x000fea000b800000 */
[----:B------:R-:W3:Y:S01]  /*2570*/  LDCU.128 UR12, c[0x0][0xb10] ;  /* 0x00016200ff0c77ac */ /* 0x000ee20008000c00 */
[----:B------:R-:W4:Y:S01]  /*2580*/  LDCU UR16, c[0x0][0xb0c] ;  /* 0x00016180ff1077ac */ /* 0x000f220008000800 */
[----:B------:R-:W1:Y:S01]  /*2590*/  LDCU UR17, c[0x0][0xb20] ;  /* 0x00016400ff1177ac */ /* 0x000e620008000800 */
[----:B---3--:R-:W-:Y:S02]  /*25a0*/  UIMAD.WIDE.U32 UR10, UR38, UR12, URZ ;  /* 0x0000000c260a72a5 */ /* 0x008fe4000f8e00ff */
[----:B------:R-:W-:Y:S02]  /*25b0*/  UIMAD.WIDE.U32 UR8, UR37, UR15, URZ ;  /* 0x0000000f250872a5 */ /* 0x000fe4000f8e00ff */
[----:B----4-:R-:W-:Y:S02]  /*25c0*/  UISETP.NE.AND UP2, UPT, UR16, 0x1, UPT ;  /* 0x000000011000788c */ /* 0x010fe4000bf45270 */
[----:B------:R-:W-:Y:S01]  /*25d0*/  UISETP.NE.AND UP0, UPT, UR14, 0x1, UPT ;  /* 0x000000010e00788c */ /* 0x000fe2000bf05270 */
[----:B------:R-:W-:-:S02]  /*25e0*/  UMOV UR6, UR11 ;  /* 0x0000000b00067c82 */ /* 0x000fc40008000000 */
[----:B------:R-:W-:Y:S01]  /*25f0*/  UMOV UR4, UR9 ;  /* 0x0000000900047c82 */ /* 0x000fe20008000000 */
[----:B------:R-:W-:Y:S02]  /*2600*/  USHF.R.U32.HI UR6, URZ, UR13, UR6 ;  /* 0x0000000dff067299 */ /* 0x000fe40008011606 */
[----:B-1----:R-:W-:Y:S02]  /*2610*/  USHF.R.U32.HI UR4, URZ, UR17, UR4 ;  /* 0x00000011ff047299 */ /* 0x002fe40008011604 */
[----:B------:R-:W-:Y:S02]  /*2620*/  USEL UR6, UR38, UR6, !UP2 ;  /* 0x0000000626067287 */ /* 0x000fe4000d000000 */
[----:B------:R-:W-:-:S04]  /*2630*/  USEL UR4, UR37, UR4, !UP0 ;  /* 0x0000000425047287 */ /* 0x000fc8000c000000 */
[----:B------:R-:W-:Y:S02]  /*2640*/  UIADD3 UR8, UPT, UPT, UR6, -UR4, URZ ;  /* 0x8000000406087290 */ /* 0x000fe4000fffe0ff */
[----:B------:R-:W-:Y:S02]  /*2650*/  UIADD3 UR4, UPT, UPT, -UR6, UR4, URZ ;  /* 0x0000000406047290 */ /* 0x000fe4000fffe1ff */
[----:B------:R-:W-:Y:S02]  /*2660*/  UIMAD UR37, UR8, UR14, UR37 ;  /* 0x0000000e082572a4 */ /* 0x000fe4000f8e0225 */
[----:B------:R-:W-:-:S12]  /*2670*/  UIMAD UR38, UR4, UR16, UR38 ;  /* 0x00000010042672a4 */ /* 0x000fd8000f8e0226 */
.L_x_42:
[----:B------:R-:W-:Y:S01]  /*2680*/  VIADD R11, R11, 0x1 ;  /* 0x000000010b0b7836 */ /* 0x000fe20000000000 */
[----:B------:R-:W-:Y:S01]  /*2690*/  PLOP3.LUT P1, PT, PT, PT, PT, 0x80, 0x8 ;  /* 0x000000000008781c */ /* 0x000fe20003f2f070 */
[----:B------:R-:W-:Y:S02]  /*26a0*/  UIADD3 UR20, UPT, UPT, UR38, UR62, URZ ;  /* 0x0000003e26147290 */ /* 0x000fe4000fffe0ff */
[----:B------:R-:W-:Y:S01]  /*26b0*/  UIADD3 UR30, UPT, UPT, UR37, UR59, URZ ;  /* 0x0000003b251e7290 */ /* 0x000fe2000fffe0ff */
[----:B------:R-:W-:-:S04]  /*26c0*/  ISETP.NE.AND P0, PT, R11, 0x2, PT ;  /* 0x000000020b00780c */ /* 0x000fc80003f05270 */
[----:B------:R-:W-:Y:S02]  /*26d0*/  SEL R3, RZ, 0x1, P0 ;  /* 0x00000001ff037807 */ /* 0x000fe40000000000 */
[----:B------:R-:W-:Y:S02]  /*26e0*/  SEL R11, R11, RZ, P0 ;  /* 0x000000ff0b0b7207 */ /* 0x000fe40000000000 */
[----:B------:R-:W-:Y:S01]  /*26f0*/  LOP3.LUT R10, R10, R3, RZ, 0x3c, !PT ;  /* 0x000000030a0a7212 */ /* 0x000fe200078e3cff */
[----:B------:R-:W-:Y:S06]  /*2700*/  BRA.U UP1, `(.L_x_43) ;  /* 0xfffffff1015c7547 */ /* 0x000fec000b83ffff */
[----:B------:R-:W-:Y:S01]  /*2710*/  UIADD3 UR7, UPT, UPT, UR7, 0x40, URZ ;  /* 0x0000004007077890 */ /* 0x000fe2000fffe0ff */
[----:B------:R-:W-:-:S03]  /*2720*/  SHF.L.U32 R3, R12, 0x1f, RZ ;  /* 0x0000001f0c037819 */ /* 0x000fc600000006ff */
[----:B------:R-:W-:-:S09]  /*2730*/  ULEA UR4, UR5, UR7, 0x3 ;  /* 0x0000000705047291 */ /* 0x000fd2000f8e18ff */
[----:B------:R-:W3:Y:S02]  /*2740*/  SYNCS.PHASECHK.TRANS64.TRYWAIT P0, [UR4], R3 ;  /* 0x00000003ff0075a7 */ /* 0x000ee40008001104 */
[----:B---3--:R-:W-:Y:S05]  /*2750*/  @!P0 BRA `(.L_x_44) ;  /* 0x0000005400688947 */ /* 0x008fea0003800000 */
.L_x_122:
[----:B------:R-:W-:-:S04]  /*2760*/  UIADD3 UR4, UPT, UPT, UR5, 0x1, URZ ;  /* 0x0000000105047890 */ /* 0x000fc8000fffe0ff */
[----:B------:R-:W-:-:S04]  /*2770*/  UISETP.NE.AND UP0, UPT, UR4, 0x8, UPT ;  /* 0x000000080400788c */ /* 0x000fc8000bf05270 */
[----:B------:R-:W-:Y:S02]  /*2780*/  USEL UR6, URZ, 0x1, UP0 ;  /* 0x00000001ff067887 */ /* 0x000fe40008000000 */
[----:B------:R-:W-:-:S04]  /*2790*/  USEL UR4, UR4, URZ, UP0 ;  /* 0x000000ff04047287 */ /* 0x000fc80008000000 */
[----:B------:R-:W-:Y:S01]  /*27a0*/  ULEA UR5, UR4, UR7, 0x3 ;  /* 0x0000000704057291 */ /* 0x000fe2000f8e18ff */
[----:B------:R-:W-:-:S04]  /*27b0*/  LOP3.LUT R2, R12, UR6, RZ, 0x3c, !PT ;  /* 0x000000060c027c12 */ /* 0x000fc8000f8e3cff */
[----:B-1----:R-:W-:-:S04]  /*27c0*/  SHF.L.U32 R3, R2, 0x1f, RZ ;  /* 0x0000001f02037819 */ /* 0x002fc800000006ff */
[----:B------:R-:W1:Y:S02]  /*27d0*/  SYNCS.PHASECHK.TRANS64.TRYWAIT P0, [UR5], R3 ;  /* 0x00000003ff0075a7 */ /* 0x000e640008001105 */
[----:B-1----:R-:W-:Y:S05]  /*27e0*/  @!P0 BRA `(.L_x_45) ;  /* 0x00000054005c8947 */ /* 0x002fea0003800000 */
.L_x_124:
        /* <DEDUP_REMOVED lines=9> */
.L_x_126:
        /* <DEDUP_REMOVED lines=9> */
.L_x_128:
        /* <DEDUP_REMOVED lines=9> */
.L_x_130:
        /* <DEDUP_REMOVED lines=9> */
.L_x_132:
        /* <DEDUP_REMOVED lines=9> */
.L_x_134:
[----:B------:R-:W-:-:S04]  /*2ac0*/  UIADD3 UR4, UPT, UPT, UR4, 0x1, URZ ;  /* 0x0000000104047890 */ /* 0x000fc8000fffe0ff */
[----:B------:R-:W-:-:S04]  /*2ad0*/  UISETP.NE.AND UP0, UPT, UR4, 0x8, UPT ;  /* 0x000000080400788c */ /* 0x000fc8000bf05270 */
[----:B------:R-:W-:Y:S02]  /*2ae0*/  USEL UR5, URZ, 0x1, UP0 ;  /* 0x00000001ff057887 */ /* 0x000fe40008000000 */
[----:B------:R-:W-:-:S04]  /*2af0*/  USEL UR4, UR4, URZ, UP0 ;  /* 0x000000ff04047287 */ /* 0x000fc80008000000 */
[----:B------:R-:W-:Y:S01]  /*2b00*/  ULEA UR4, UR4, UR7, 0x3 ;  /* 0x0000000704047291 */ /* 0x000fe2000f8e18ff */
[----:B-1----:R-:W-:-:S04]  /*2b10*/  LOP3.LUT R3, R2, UR5, RZ, 0x3c, !PT ;  /* 0x0000000502037c12 */ /* 0x002fc8000f8e3cff */
[----:B------:R-:W-:Y:S01]  /*2b20*/  SHF.L.U32 R3, R3, 0x1f, RZ ;  /* 0x0000001f03037819 */ /* 0x000fe200000006ff */
[----:B------:R-:W-:-:S07]  /*2b30*/  IMAD.U32 R0, RZ, RZ, UR4 ;  /* 0x00000004ff007e24 */ /* 0x000fce000f8e00ff */
.L_x_51:
[----:B-1----:R1:W3:Y:S02]  /*2b40*/  SYNCS.PHASECHK.TRANS64.TRYWAIT P0, [R0+URZ], R3 ;  /* 0x00000003000075a7 */ /* 0x0022e400080011ff */
[----:B---3--:R-:W-:Y:S05]  /*2b50*/  @!P0 NANOSLEEP.SYNCS 0x989680 ;  /* 0x009896800000895d */ /* 0x008fea0003900000 */
[----:B------:R-:W3:Y:S02]  /*2b60*/  @!P0 SYNCS.PHASECHK.TRANS64 P0, [R0+URZ], R3 ;  /* 0x00000003000085a7 */ /* 0x000ee400080010ff */
[----:B--23--:R-:W-:Y:S05]  /*2b70*/  @P0 EXIT ;  /* 0x000000000000094d */ /* 0x00cfea0003800000 */
[----:B------:R-:W-:Y:S05]  /*2b80*/  BRA `(.L_x_51) ;  /* 0xfffffffc00ec7947 */ /* 0x000fea000383ffff */
.L_x_23:
[----:B------:R-:W2:Y:S02]  /*2b90*/  S2UR UR4, SR_CgaCtaId ;  /* 0x00000000000479c3 */ /* 0x000ea40000008800 */
[----:B--2---:R-:W-:-:S04]  /*2ba0*/  UISETP.NE.AND UP0, UPT, UR4, URZ, UPT ;  /* 0x000000ff0400728c */ /* 0x004fc8000bf05270 */
[----:B------:R-:W-:-:S09]  /*2bb0*/  UISETP.NE.OR UP0, UPT, UR18, 0x1, UP0 ;  /* 0x000000011200788c */ /* 0x000fd20008705670 */
[----:B------:R-:W-:Y:S05]  /*2bc0*/  BRA.U UP0, `(.L_x_52) ;  /* 0x00000005004c7547 */ /* 0x000fea000b800000 */
[----:B------:R-:W2:Y:S01]  /*2bd0*/  S2UR UR5, SR_CgaCtaId ;  /* 0x00000000000579c3 */ /* 0x000ea20000008800 */
[----:B------:R-:W-:Y:S01]  /*2be0*/  UMOV UR4, 0x400 ;  /* 0x0000040000047882 */ /* 0x000fe20000000000 */
[----:B------:R-:W-:Y:S01]  /*2bf0*/  ISETP.GE.U32.AND P2, PT, R0, 0x2, PT ;  /* 0x000000020000780c */ /* 0x000fe20003f46070 */
[----:B------:R-:W-:Y:S01]  /*2c00*/  IMAD.MOV.U32 R12, RZ, RZ, 0x1 ;  /* 0x00000001ff0c7424 */ /* 0x000fe200078e00ff */
[----:B------:R-:W-:Y:S02]  /*2c10*/  CS2R R10, SRZ ;  /* 0x00000000000a7805 */ /* 0x000fe4000001ff00 */
[----:B------:R-:W-:Y:S01]  /*2c20*/  CS2R R8, SRZ ;  /* 0x0000000000087805 */ /* 0x000fe2000001ff00 */
[----:B--2---:R-:W-:-:S03]  /*2c30*/  ULEA UR6, UR5, UR4, 0x18 ;  /* 0x0000000405067291 */ /* 0x004fc6000f8ec0ff */
[----:B------:R-:W-:-:S09]  /*2c40*/  UMOV UR5, URZ ;  /* 0x000000ff00057c82 */ /* 0x000fd20008000000 */
.L_x_56:
[----:B------:R-:W-:Y:S02]  /*2c50*/  LEA R2, R8, UR6, 0x3 ;  /* 0x0000000608027c11 */ /* 0x000fe4000f8e18ff */
[----:B------:R-:W-:-:S03]  /*2c60*/  SHF.L.U32 R5, R9, 0x1f, RZ ;  /* 0x0000001f09057819 */ /* 0x000fc600000006ff */
[----:B------:R-:W-:Y:S01]  /*2c70*/  VIADD R4, R2, 0x120 ;  /* 0x0000012002047836 */ /* 0x000fe20000000000 */
[----:B------:R-:W2:Y:S02]  /*2c80*/  SYNCS.PHASECHK.TRANS64.TRYWAIT P0, [R2+URZ+0x110], R5 ;  /* 0x00011005020075a7 */ /* 0x000ea400080011ff */
[----:B--2---:R-:W-:Y:S05]  /*2c90*/  @!P0 BRA `(.L_x_53) ;  /* 0x0000005000c08947 */ /* 0x004fea0003800000 */
.L_x_135:
[----:B------:R-:W-:Y:S01]  /*2ca0*/  ULEA UR4, UR5, UR6, 0x3 ;  /* 0x0000000605047291 */ /* 0x000fe2000f8e18ff */
[----:B------:R-:W-:Y:S02]  /*2cb0*/  PRMT R4, RZ, 0x654, R4 ;  /* 0x00000654ff047816 */ /* 0x000fe40000000004 */
[----:B--2---:R-:W-:Y:S01]  /*2cc0*/  SHF.L.U32 R5, R12, 0x1f, RZ ;  /* 0x0000001f0c057819 */ /* 0x004fe200000006ff */
[----:B------:R-:W-:Y:S01]  /*2cd0*/  UIADD3 UR7, UPT, UPT, UR4, 0xb0, URZ ;  /* 0x000000b004077890 */ /* 0x000fe2000fffe0ff */
[----:B------:R2:W-:Y:S05]  /*2ce0*/  SYNCS.ARRIVE.TRANS64.RED.A1T0 RZ, [R4+URZ], RZ ;  /* 0x000000ff04ff79a7 */ /* 0x0005ea00081004ff */
[----:B------:R-:W-:Y:S01]  /*2cf0*/  IMAD.U32 R7, RZ, RZ, UR7 ;  /* 0x00000007ff077e24 */ /* 0x000fe2000f8e00ff */
[----:B------:R-:W3:Y:S04]  /*2d00*/  SYNCS.PHASECHK.TRANS64.TRYWAIT P0, [UR4+0xc0], R5 ;  /* 0x0000c005ff0075a7 */ /* 0x000ee80008001104 */
[----:B------:R-:W-:Y:S01]  /*2d10*/  PRMT R6, R0, 0x654, R7 ;  /* 0x0000065400067816 */ /* 0x000fe20000000007 */
[----:B--2---:R-:W-:Y:S01]  /*2d20*/  @!P2 IMAD.MOV.U32 R4, RZ, RZ, 0x10 ;  /* 0x00000010ff04a424 */ /* 0x004fe200078e00ff */
[----:B---3--:R-:W-:Y:S06]  /*2d30*/  @!P0 BRA `(.L_x_54) ;  /* 0x0000005000ac8947 */ /* 0x008fec0003800000 */
.L_x_137:
[----:B------:R-:W-:Y:S01]  /*2d40*/  ULEA UR8, UR5, UR6, 0x4 ;  /* 0x0000000605087291 */ /* 0x000fe2000f8e20ff */
[----:B------:R-:W-:Y:S01]  /*2d50*/  SEL R3, R6, R3, !P2 ;  /* 0x0000000306037207 */ /* 0x000fe20005000000 */
[----:B------:R-:W-:Y:S01]  /*2d60*/  UIADD3 UR9, UPT, UPT, UR4, 0xb0, URZ ;  /* 0x000000b004097890 */ /* 0x000fe2000fffe0ff */
[----:B--2---:R-:W-:Y:S01]  /*2d70*/  LEA R2, R11, UR6, 0x3 ;  /* 0x000000060b027c11 */ /* 0x004fe2000f8e18ff */
[----:B------:R-:W-:Y:S01]  /*2d80*/  UIADD3 UR8, UPT, UPT, UR8, 0x140, URZ ;  /* 0x0000014008087890 */ /* 0x000fe2000fffe0ff */
[----:B------:R-:W-:Y:S01]  /*2d90*/  SHF.L.U32 R5, R10, 0x1f, RZ ;  /* 0x0000001f0a057819 */ /* 0x000fe200000006ff */
[----:B------:R2:W-:Y:S01]  /*2da0*/  @!P2 SYNCS.ARRIVE.TRANS64.RED RZ, [R3+URZ], R4 ;  /* 0x0000000403ffa9a7 */ /* 0x0005e200080004ff */
[----:B------:R-:W-:Y:S01]  /*2db0*/  UIADD3 UR4, UPT, UPT, UR5, 0x1, URZ ;  /* 0x0000000105047890 */ /* 0x000fe2000fffe0ff */
[----:B------:R-:W-:-:S03]  /*2dc0*/  VIADD R8, R8, 0x1 ;  /* 0x0000000108087836 */ /* 0x000fc60000000000 */
[----:B------:R-:W-:Y:S02]  /*2dd0*/  UISETP.NE.AND UP0, UPT, UR4, 0x2, UPT ;  /* 0x000000020400788c */ /* 0x000fe4000bf05270 */
[----:B------:R-:W-:Y:S06]  /*2de0*/  UGETNEXTWORKID.BROADCAST [UR8], [UR9] ;  /* 0x00000000080073ca */ /* 0x000fec0008000100 */
[----:B------:R-:W-:Y:S01]  /*2df0*/  USEL UR7, URZ, 0x1, UP0 ;  /* 0x00000001ff077887 */ /* 0x000fe20008000000 */
[----:B------:R-:W-:Y:S01]  /*2e00*/  ISETP.NE.AND P0, PT, R8, 0x2, PT ;  /* 0x000000020800780c */ /* 0x000fe20003f05270 */
[----:B------:R-:W-:Y:S01]  /*2e10*/  USEL UR5, UR4, URZ, UP0 ;  /* 0x000000ff04057287 */ /* 0x000fe20008000000 */
[----:B------:R-:W3:Y:S03]  /*2e20*/  SYNCS.PHASECHK.TRANS64.TRYWAIT P1, [R2+URZ+0xb0], R5 ;  /* 0x0000b005020075a7 */ /* 0x000ee600080211ff */
[----:B------:R-:W-:Y:S01]  /*2e30*/  LOP3.LUT R12, R12, UR7, RZ, 0x3c, !PT ;  /* 0x000000070c0c7c12 */ /* 0x000fe2000f8e3cff */
[----:B--23--:R-:W-:Y:S07]  /*2e40*/  @!P1 BRA `(.L_x_55) ;  /* 0x0000005000809947 */ /* 0x00cfee0003800000 */
.L_x_138:
[C---:B------:R-:W-:Y:S01]  /*2e50*/  LEA R4, R11.reuse, UR6, 0x4 ;  /* 0x000000060b047c11 */ /* 0x040fe2000f8e20ff */
[----:B--2---:R-:W-:Y:S01]  /*2e60*/  VIADD R2, R2, 0xc0 ;  /* 0x000000c002027836 */ /* 0x004fe20000000000 */
[----:B------:R-:W-:Y:S01]  /*2e70*/  SEL R8, R8, RZ, P0 ;  /* 0x000000ff08087207 */ /* 0x000fe20000000000 */
[----:B------:R-:W-:-:S03]  /*2e80*/  VIADD R11, R11, 0x1 ;  /* 0x000000010b0b7836 */ /* 0x000fc60000000000 */
[----:B------:R-:W2:Y:S01]  /*2e90*/  LDS.128 R4, [R4+0x140] ;  /* 0x0001400004047984 */ /* 0x000ea20000000c00 */
[----:B------:R-:W-:Y:S02]  /*2ea0*/  PRMT R2, RZ, 0x654, R2 ;  /* 0x00000654ff027816 */ /* 0x000fe40000000002 */
[C---:B------:R-:W-:Y:S01]  /*2eb0*/  ISETP.NE.AND P1, PT, R11.reuse, 0x2, PT ;  /* 0x000000020b00780c */ /* 0x040fe20003f25270 */
[----:B------:R-:W-:Y:S01]  /*2ec0*/  @!PT LDS RZ, [RZ] ;  /* 0x00000000fffff984 */ /* 0x000fe20000000800 */
[----:B------:R-:W-:Y:S01]  /*2ed0*/  @!PT LDS RZ, [RZ] ;  /* 0x00000000fffff984 */ /* 0x000fe20000000800 */
[----:B------:R-:W-:Y:S01]  /*2ee0*/  @!PT LDS RZ, [RZ] ;  /* 0x00000000fffff984 */ /* 0x000fe20000000800 */
[----:B------:R-:W-:Y:S01]  /*2ef0*/  @!PT LDS RZ, [RZ] ;  /* 0x00000000fffff984 */ /* 0x000fe20000000800 */
[----:B------:R3:W-:Y:S06]  /*2f00*/  MEMBAR.ALL.CTA ;  /* 0x0000000000007992 */ /* 0x0007ec0000008000 */
[----:B---3--:R-:W3:Y:S01]  /*2f10*/  FENCE.VIEW.ASYNC.S ;  /* 0x00000000000073c6 */ /* 0x008ee20000000000 */
[----:B------:R-:W-:Y:S01]  /*2f20*/  SEL R11, R11, RZ, P1 ;  /* 0x000000ff0b0b7207 */ /* 0x000fe20000800000 */
[----:B---3--:R3:W-:Y:S01]  /*2f30*/  SYNCS.ARRIVE.TRANS64.RED.A1T0 RZ, [R2+URZ], RZ ;  /* 0x000000ff02ff79a7 */ /* 0x0087e200081004ff */
[----:B--2---:R-:W-:-:S02]  /*2f40*/  LOP3.LUT P3, RZ, R6, 0x1, RZ, 0xc0, !PT ;  /* 0x0000000106ff7812 */ /* 0x004fc4000786c0ff */
[----:B------:R-:W-:-:S04]  /*2f50*/  SEL R5, RZ, 0x1, P1 ;  /* 0x00000001ff057807 */ /* 0x000fc80000800000 */
[----:B------:R-:W-:Y:S02]  /*2f60*/  LOP3.LUT R10, R10, R5, RZ, 0x3c, !PT ;  /* 0x000000050a0a7212 */ /* 0x000fe400078e3cff */
[----:B---3--:R-:W-:-:S04]  /*2f70*/  SEL R2, RZ, 0x1, P0 ;  /* 0x00000001ff027807 */ /* 0x008fc80000000000 */
[----:B------:R-:W-:Y:S01]  /*2f80*/  LOP3.LUT R9, R9, R2, RZ, 0x3c, !PT ;  /* 0x0000000209097212 */ /* 0x000fe200078e3cff */
[----:B------:R-:W-:Y:S06]  /*2f90*/  @P3 BRA `(.L_x_56) ;  /* 0xfffffffc002c3947 */ /* 0x000fec000383ffff */
[----:B------:R-:W-:Y:S01]  /*2fa0*/  ULEA UR4, UR5, UR6, 0x3 ;  /* 0x0000000605047291 */ /* 0x000fe2000f8e18ff */
[----:B------:R-:W-:-:S08]  /*2fb0*/  SHF.L.U32 R3, R12, 0x1f, RZ ;  /* 0x0000001f0c037819 */ /* 0x000fd000000006ff */
[----:B------:R-:W2:Y:S02]  /*2fc0*/  SYNCS.PHASECHK.TRANS64 P0, [UR4+0xc0], R3 ;  /* 0x0000c003ff0075a7 */ /* 0x000ea40008001004 */
[----:B--2---:R-:W-:Y:S05]  /*2fd0*/  @P0 BRA `(.L_x_57) ;  /* 0x0000000000080947 */ /* 0x004fea0003800000 */
[----:B------:R-:W2:Y:S02]  /*2fe0*/  SYNCS.PHASECHK.TRANS64.TRYWAIT P0, [UR4+0xc0], R3 ;  /* 0x0000c003ff0075a7 */ /* 0x000ea40008001104 */
[----:B--2---:R-:W-:Y:S05]  /*2ff0*/  @!P0 BRA `(.L_x_58) ;  /* 0x0000005000288947 */ /* 0x004fea0003800000 */
.L_x_57:
[----:B------:R-:W-:-:S04]  /*3000*/  UIADD3 UR7, UPT, UPT, UR5, 0x1, URZ ;  /* 0x0000000105077890 */ /* 0x000fc8000fffe0ff */
[----:B------:R-:W-:-:S04]  /*3010*/  UISETP.NE.AND UP0, UPT, UR7, 0x2, UPT ;  /* 0x000000020700788c */ /* 0x000fc8000bf05270 */
[----:B------:R-:W-:Y:S02]  /*3020*/  USEL UR8, URZ, 0x1, UP0 ;  /* 0x00000001ff087887 */ /* 0x000fe40008000000 */
[----:B------:R-:W-:-:S04]  /*3030*/  USEL UR7, UR7, URZ, UP0 ;  /* 0x000000ff07077287 */ /* 0x000fc80008000000 */
[----:B------:R-:W-:Y:S01]  /*3040*/  ULEA UR7, UR7, UR6, 0x3 ;  /* 0x0000000607077291 */ /* 0x000fe2000f8e18ff */
[----:B--2---:R-:W-:-:S04]  /*3050*/  LOP3.LUT R3, R12, UR8, RZ, 0x3c, !PT ;  /* 0x000000080c037c12 */ /* 0x004fc8000f8e3cff */
[----:B------:R-:W-:-:S04]  /*3060*/  SHF.L.U32 R0, R3, 0x1f, RZ ;  /* 0x0000001f03007819 */ /* 0x000fc800000006ff */
[----:B------:R-:W2:Y:S02]  /*3070*/  SYNCS.PHASECHK.TRANS64 P0, [UR7+0xc0], R0 ;  /* 0x0000c000ff0075a7 */ /* 0x000ea40008001007 */
[----:B-12---:R-:W-:Y:S05]  /*3080*/  @P0 EXIT ;  /* 0x000000000000094d */ /* 0x006fea0003800000 */
[----:B------:R-:W-:Y:S02]  /*3090*/  SHF.L.U32 R3, R3, 0x1f, RZ ;  /* 0x0000001f03037819 */ /* 0x000fe400000006ff */
[----:B------:R-:W-:-:S07]  /*30a0*/  MOV R0, UR7 ;  /* 0x0000000700007c02 */ /* 0x000fce0008000f00 */
.L_x_59:
[----:B-1----:R1:W2:Y:S02]  /*30b0*/  SYNCS.PHASECHK.TRANS64.TRYWAIT P0, [R0+URZ+0xc0], R3 ;  /* 0x0000c003000075a7 */ /* 0x0022a400080011ff */
[----:B--2---:R-:W-:Y:S05]  /*30c0*/  @!P0 NANOSLEEP.SYNCS 0x989680 ;  /* 0x009896800000895d */ /* 0x004fea0003900000 */
[----:B------:R-:W2:Y:S02]  /*30d0*/  @!P0 SYNCS.PHASECHK.TRANS64 P0, [R0+URZ+0xc0], R3 ;  /* 0x0000c003000085a7 */ /* 0x000ea400080010ff */
[----:B--2---:R-:W-:Y:S05]  /*30e0*/  @P0 EXIT ;  /* 0x000000000000094d */ /* 0x004fea0003800000 */
[----:B------:R-:W-:Y:S05]  /*30f0*/  BRA `(.L_x_59) ;  /* 0xfffffffc00ec7947 */ /* 0x000fea000383ffff */
.L_x_52:
[----:B------:R-:W-:Y:S05]  /*3100*/  BRA.U UP5, `(.L_x_60) ;  /* 0x0000000d05d87547 */ /* 0x000fea000b800000 */
[----:B------:R-:W2:Y:S01]  /*3110*/  S2UR UR7, SR_CgaCtaId ;  /* 0x00000000000779c3 */ /* 0x000ea20000008800 */
[----:B------:R-:W-:Y:S01]  /*3120*/  UMOV UR4, 0x40 ;  /* 0x0000004000047882 */ /* 0x000fe20000000000 */
[----:B------:R-:W-:Y:S01]  /*3130*/  NOP ;  /* 0x0000000000007918 */ /* 0x000fe20000000000 */
[----:B------:R-:W-:Y:S01]  /*3140*/  UMOV UR6, 0x400 ;  /* 0x0000040000067882 */ /* 0x000fe20000000000 */
[----:B--2---:R-:W-:Y:S02]  /*3150*/  ULEA UR5, UR7, UR4, 0x18 ;  /* 0x0000000407057291 */ /* 0x004fe4000f8ec0ff */
[----:B------:R-:W-:-:S07]  /*3160*/  ULEA UR6, UR7, UR6, 0x18 ;  /* 0x0000000607067291 */ /* 0x000fce000f8ec0ff */
[----:B------:R-:W2:Y:S02]  /*3170*/  LDS.U8 R0, [UR5+0x1c] ;  /* 0x00001c05ff007984 */ /* 0x000ea40008000000 */
[----:B--2---:R-:W-:-:S13]  /*3180*/  ISETP.NE.AND P0, PT, R0, RZ, PT ;  /* 0x000000ff0000720c */ /* 0x004fda0003f05270 */
[----:B------:R-:W-:Y:S05]  /*3190*/  @P0 BRA `(.L_x_61) ;  /* 0x0000000000580947 */ /* 0x000fea0003800000 */
[----:B------:R-:W-:-:S13]  /*31a0*/  ELECT P0, URZ, PT ;  /* 0x0000000000ff782f */ /* 0x000fda0003800000 */
[----:B------:R-:W-:Y:S05]  /*31b0*/  @!P0 BRA `(.L_x_62) ;  /* 0x0000000000608947 */ /* 0x000fea0003800000 */
[----:B------:R-:W-:Y:S01]  /*31c0*/  UMOV UR4, 0x10 ;  /* 0x0000001000047882 */ /* 0x000fe20000000000 */
[----:B------:R-:W-:Y:S01]  /*31d0*/  HFMA2 R0, -RZ, RZ, 0, 5.9604644775390625e-08 ;  /* 0x00000001ff007431 */ /* 0x000fe200000001ff */
[----:B------:R-:W-:-:S03]  /*31e0*/  MOV R3, 0xffff ;  /* 0x0000ffff00037802 */ /* 0x000fc60000000f00 */
[----:B------:R-:W-:Y:S04]  /*31f0*/  DEPBAR.LE SB2, 0x36 ;  /* 0x0000ad800000791a */ /* 0x000fe80000000000 */
[----:B------:R-:W2:Y:S02]  /*3200*/  UTCATOMSWS.FIND_AND_SET.ALIGN UP0, UR4, UR4 ;  /* 0x00000004000475e3 */ /* 0x000ea40008000800 */
[----:B--2---:R-:W-:Y:S01]  /*3210*/  MOV R4, UR4 ;  /* 0x0000000400047c02 */ /* 0x004fe20008000f00 */
[----:B------:R-:W-:Y:S06]  /*3220*/  BRA.U UP0, `(.L_x_63) ;  /* 0x0000000100187547 */ /* 0x000fec000b800000 */
.L_x_64:
[----:B------:R-:W-:Y:S05]  /*3230*/  NANOSLEEP 0x64 ;  /* 0x000000640000795d */ /* 0x000fea0003800000 */
[----:B------:R-:W-:-:S05]  /*3240*/  UMOV UR4, 0x10 ;  /* 0x0000001000047882 */ /* 0x000fca0000000000 */
[----:B------:R-:W-:Y:S04]  /*3250*/  DEPBAR.LE SB2, 0x36 ;  /* 0x0000ad800000791a */ /* 0x000fe80000000000 */
[----:B------:R-:W2:Y:S02]  /*3260*/  UTCATOMSWS.FIND_AND_SET.ALIGN UP0, UR4, UR4 ;  /* 0x00000004000475e3 */ /* 0x000ea40008000800 */
[----:B--2---:R-:W-:Y:S01]  /*3270*/  MOV R4, UR4 ;  /* 0x0000000400047c02 */ /* 0x004fe20008000f00 */
[----:B------:R-:W-:Y:S05]  /*3280*/  BRA.U !UP0, `(.L_x_64) ;  /* 0xfffffffd08e87547 */ /* 0x000fea000b83ffff */
.L_x_63:
[-C--:B------:R-:W-:Y:S02]  /*3290*/  SHF.L.U32 R3, R3, R4.reuse, RZ ;  /* 0x0000000403037219 */ /* 0x080fe400000006ff */
[----:B------:R-:W-:Y:S01]  /*32a0*/  SHF.L.U32 R0, R0, R4, RZ ;  /* 0x0000000400007219 */ /* 0x000fe200000006ff */
[----:B------:R-:W-:Y:S02]  /*32b0*/  IMAD.SHL.U32 R4, R4, 0x20, RZ ;  /* 0x0000002004047824 */ /* 0x000fe400078e00ff */
[----:B------:R2:W-:Y:S04]  /*32c0*/  ATOMS.OR RZ, [UR5+0x14], R3 ;  /* 0x00001403ffff798c */ /* 0x0005e8000b000005 */
[----:B------:R2:W-:Y:S04]  /*32d0*/  ATOMS.OR RZ, [UR5+0x18], R0 ;  /* 0x00001800ffff798c */ /* 0x0005e8000b000005 */
[----:B------:R2:W-:Y:S01]  /*32e0*/  STS [UR6+0x160], R4 ;  /* 0x00016004ff007988 */ /* 0x0005e20008000806 */
[----:B------:R-:W-:Y:S05]  /*32f0*/  BRA `(.L_x_62) ;  /* 0x0000000000107947 */ /* 0x000fea0003800000 */
.L_x_61:
[----:B------:R-:W-:Y:S02]  /*3300*/  MOV R0, 0xffffffff ;  /* 0xffffffff00007802 */ /* 0x000fe40000000f00 */
[----:B------:R-:W-:-:S03]  /*3310*/  MOV R4, 0x3340 ;  /* 0x0000334000047802 */ /* 0x000fc60000000f00 */
[----:B------:R2:W-:Y:S04]  /*3320*/  STS [UR6+0x160], R0 ;  /* 0x00016000ff007988 */ /* 0x0005e80008000806 */
[----:B-12--5:R-:W-:Y:S05]  /*3330*/  CALL.REL.NOINC `($__internal_1_$__cuda_sm10x_tcgen05_guardrail_trap_phase_invalid_during_alloc) ;  /* 0x0000005000e47944 */ /* 0x026fea0003c00000 */
.L_x_62:
[----:B------:R-:W-:Y:S05]  /*3340*/  WARPSYNC.ALL ;  /* 0x0000000000007948 */ /* 0x000fea0003800000 */
[----:B------:R-:W3:Y:S01]  /*3350*/  S2UR UR4, SR_CgaCtaId ;  /* 0x00000000000479c3 */ /* 0x000ee20000008800 */
[----:B------:R-:W-:Y:S01]  /*3360*/  UMOV UR26, 0x400 ;  /* 0x00000400001a7882 */ /* 0x000fe20000000000 */
[----:B------:R-:W-:-:S06]  /*3370*/  NOP ;  /* 0x0000000000007918 */ /* 0x000fcc0000000000 */
[----:B------:R-:W-:Y:S06]  /*3380*/  BAR.ARV 0x6, 0xa0 ;  /* 0x0182800000007b1d */ /* 0x000fec0000002000 */
[----:B------:R-:W4:Y:S01]  /*3390*/  LDCU UR5, c[0x0][0x38c] ;  /* 0x00007180ff0577ac */ /* 0x000f220008000800 */
[----:B------:R-:W-:Y:S01]  /*33a0*/  LOP3.LUT R2, R2, 0xffff, RZ, 0xc0, !PT ;  /* 0x0000ffff02027812 */ /* 0x000fe200078ec0ff */
[----:B------:R-:W-:Y:S01]  /*33b0*/  IMAD.MOV.U32 R11, RZ, RZ, 0x1 ;  /* 0x00000001ff0b7424 */ /* 0x000fe200078e00ff */
[----:B------:R-:W-:Y:S01]  /*33c0*/  CS2R R8, SRZ ;  /* 0x0000000000087805 */ /* 0x000fe2000001ff00 */
[----:B------:R-:W1:Y:S01]  /*33d0*/  LDCU UR7, c[0x0][0x38c] ;  /* 0x00007180ff0777ac */ /* 0x000e620008000800 */
[----:B------:R-:W-:Y:S01]  /*33e0*/  R2UR UR27, R2 ;  /* 0x00000000021b72ca */ /* 0x000fe200000e0000 */
[----:B------:R-:W-:Y:S01]  /*33f0*/  IMAD.MOV.U32 R10, RZ, RZ, RZ ;  /* 0x000000ffff0a7224 */ /* 0x000fe200078e00ff */
[----:B------:R-:W-:Y:S01]  /*3400*/  UMOV UR30, URZ ;  /* 0x000000ff001e7c82 */ /* 0x000fe20008000000 */
[----:B------:R-:W-:Y:S01]  /*3410*/  UMOV UR24, URZ ;  /* 0x000000ff00187c82 */ /* 0x000fe20008000000 */
[----:B---3--:R-:W-:Y:S01]  /*3420*/  ULEA UR26, UR4, UR26, 0x18 ;  /* 0x0000001a041a7291 */ /* 0x008fe2000f8ec0ff */
[----:B------:R-:W-:Y:S01]  /*3430*/  UMOV UR38, 0x0 ;  /* 0x0000000000267882 */ /* 0x000fe20000000000 */
[----:B------:R-:W-:-:S02]  /*3440*/  UMOV UR39, 0x4200010 ;  /* 0x0420001000277882 */ /* 0x000fc40000000000 */
[----:B------:R-:W-:Y:S02]  /*3450*/  UIADD3 UR4, UPT, UPT, UR26, 0x4400, URZ ;  /* 0x000044001a047890 */ /* 0x000fe4000fffe0ff */
[----:B------:R-:W-:Y:S02]  /*3460*/  UIADD3 UR6, UPT, UPT, UR26, 0x14400, URZ ;  /* 0x000144001a067890 */ /* 0x000fe4000fffe0ff */
[----:B----4-:R-:W-:Y:S01]  /*3470*/  UIADD3 UR5, UPT, UPT, UR5, 0x7f, URZ ;  /* 0x0000007f05057890 */ /* 0x010fe2000fffe0ff */
[----:B--2---:R-:W2:Y:S01]  /*3480*/  LDS R0, [UR26+0x160] ;  /* 0x0001601aff007984 */ /* 0x004ea20008000800 */
[----:B-1----:R-:W-:Y:S01]  /*3490*/  UMOV UR36, 0x0 ;  /* 0x0000000000247882 */ /* 0x002fe20000000000 */
[----:B------:R-:W-:Y:S01]  /*34a0*/  UMOV UR37, 0x4200010 ;  /* 0x0420001000257882 */ /* 0x000fe20000000000 */
[----:B------:R-:W-:Y:S02]  /*34b0*/  USHF.R.S32.HI UR40, URZ, 0x1f, UR5 ;  /* 0x0000001fff287899 */ /* 0x000fe40008011405 */
[----:B------:R-:W-:-:S02]  /*34c0*/  UISETP.GE.AND UP4, UPT, UR7, 0x1, UPT ;  /* 0x000000010700788c */ /* 0x000fc4000bf86270 */
[----:B------:R-:W-:Y:S02]  /*34d0*/  ULEA.HI UR40, UR40, UR5, URZ, 0x7 ;  /* 0x0000000528287291 */ /* 0x000fe4000f8f38ff */
[----:B------:R-:W-:Y:S02]  /*34e0*/  USHF.R.U32.HI UR5, URZ, 0x4, UR4 ;  /* 0x00000004ff057899 */ /* 0x000fe40008011604 */
[----:B------:R-:W-:Y:S02]  /*34f0*/  USHF.R.S32.HI UR40, URZ, 0x7, UR40 ;  /* 0x00000007ff287899 */ /* 0x000fe40008011428 */
[----:B------:R-:W-:Y:S02]  /*3500*/  USHF.R.U32.HI UR4, URZ, 0x4, UR6 ;  /* 0x00000004ff047899 */ /* 0x000fe40008011606 */
[----:B------:R-:W-:Y:S02]  /*3510*/  UISETP.LT.AND UP0, UPT, UR40, 0x1, UPT ;  /* 0x000000012800788c */ /* 0x000fe4000bf01270 */
[----:B------:R-:W-:-:S02]  /*3520*/  ULOP3.LUT UR5, UR5, 0x3fff, URZ, 0xc0, !UPT ;  /* 0x00003fff05057892 */ /* 0x000fc4000f8ec0ff */
[----:B------:R-:W-:Y:S02]  /*3530*/  ULOP3.LUT UR4, UR4, 0x3fff, URZ, 0xc0, !UPT ;  /* 0x00003fff04047892 */ /* 0x000fe4000f8ec0ff */
[----:B------:R-:W-:Y:S02]  /*3540*/  USEL UR41, UR40, 0x1, !UP0 ;  /* 0x0000000128297887 */ /* 0x000fe4000c000000 */
[----:B------:R-:W-:Y:S02]  /*3550*/  ULOP3.LUT UR28, UR5, 0x10000, URZ, 0xfc, !UPT ;  /* 0x00010000051c7892 */ /* 0x000fe4000f8efcff */
[----:B------:R-:W-:Y:S02]  /*3560*/  ULOP3.LUT UR29, UR4, 0x10000, URZ, 0xfc, !UPT ;  /* 0x00010000041d7892 */ /* 0x000fe4000f8efcff */
[----:B------:R-:W-:Y:S01]  /*3570*/  UIADD3 UR41, UPT, UPT, -UR41, URZ, URZ ;  /* 0x000000ff29297290 */ /* 0x000fe2000fffe1ff */
[----:B------:R-:W-:Y:S01]  /*3580*/  UMOV UR34, 0x0 ;  /* 0x0000000000227882 */ /* 0x000fe20000000000 */
[----:B------:R-:W-:Y:S01]  /*3590*/  UMOV UR35, 0x4200010 ;  /* 0x0420001000237882 */ /* 0x000fe20000000000 */
[----:B------:R-:W-:Y:S01]  /*35a0*/  UMOV UR32, 0x0 ;  /* 0x0000000000207882 */ /* 0x000fe20000000000 */
[----:B------:R-:W-:Y:S01]  /*35b0*/  UMOV UR33, 0x4200010 ;  /* 0x0420001000217882 */ /* 0x000fe20000000000 */
[----:B--2---:R-:W-:-:S15]  /*35c0*/  R2UR UR42, R0 ;  /* 0x00000000002a72ca */ /* 0x004fde00000e0000 */
.L_x_71:
[----:B------:R-:W-:Y:S02]  /*35d0*/  LEA R0, R10, UR26, 0x3 ;  /* 0x0000001a0a007c11 */ /* 0x000fe4000f8e18ff */
[----:B------:R-:W-:Y:S02]  /*35e0*/  SHF.L.U32 R5, R9, 0x1f, RZ ;  /* 0x0000001f09057819 */ /* 0x000fe400000006ff */
[----:B------:R-:W-:Y:S01]  /*35f0*/  PLOP3.LUT P0, PT, PT, PT, UP4, 0x80, 0x8 ;  /* 0x000000000008781c */ /* 0x000fe20003f0f048 */
[----:B------:R-:W-:Y:S01]  /*3600*/  VIADD R3, R0, 0xc0 ;  /* 0x000000c000037836 */ /* 0x000fe20000000000 */
[----:B-1----:R-:W1:Y:S02]  /*3610*/  SYNCS.PHASECHK.TRANS64.TRYWAIT P1, [R0+URZ+0xb0], R5 ;  /* 0x0000b005000075a7 */ /* 0x002e6400080211ff */
[----:B-1-3--:R-:W-:Y:S09]  /*3620*/  @!P1 BRA `(.L_x_65) ;  /* 0x0000004800b49947 */ /* 0x00aff20003800000 */
.L_x_140:
[----:B------:R-:W-:Y:S01]  /*3630*/  LEA R4, R10, UR26, 0x4 ;  /* 0x0000001a0a047c11 */ /* 0x000fe2000f8e20ff */
[----:B------:R-:W-:Y:S01]  /*3640*/  @UP4 ULEA UR4, UR24, UR26, 0x3 ;  /* 0x0000001a18044291 */ /* 0x000fe2000f8e18ff */
[----:B------:R-:W-:Y:S01]  /*3650*/  PLOP3.LUT P2, PT, PT, PT, PT, 0x80, 0x8 ;  /* 0x000000000008781c */ /* 0x000fe20003f4f070 */
[----:B------:R-:W-:Y:S01]  /*3660*/  ULEA UR31, UR30, UR26, 0x3 ;  /* 0x0000001a1e1f7291 */ /* 0x000fe2000f8e18ff */
[----:B------:R-:W-:Y:S02]  /*3670*/  PRMT R3, RZ, 0x654, R3 ;  /* 0x00000654ff037816 */ /* 0x000fe40000000003 */
[----:B-1----:R-:W1:Y:S01]  /*3680*/  LDS.128 R4, [R4+0x140] ;  /* 0x0001400004047984 */ /* 0x002e620000000c00 */
[----:B------:R-:W-:Y:S02]  /*3690*/  @P0 SHF.L.U32 R2, R8, 0x1f, RZ ;  /* 0x0000001f08020819 */ /* 0x000fe400000006ff */
[----:B------:R-:W-:Y:S01]  /*36a0*/  SHF.L.U32 R0, R11, 0x1f, RZ ;  /* 0x0000001f0b007819 */ /* 0x000fe200000006ff */
[----:B------:R-:W-:Y:S01]  /*36b0*/  @!PT LDS RZ, [RZ] ;  /* 0x00000000fffff984 */ /* 0x000fe20000000800 */
[----:B------:R-:W-:Y:S01]  /*36c0*/  @!PT LDS RZ, [RZ] ;  /* 0x00000000fffff984 */ /* 0x000fe20000000800 */
[----:B------:R-:W-:Y:S01]  /*36d0*/  @!PT LDS RZ, [RZ] ;  /* 0x00000000fffff984 */ /* 0x000fe20000000800 */
[----:B------:R-:W-:Y:S01]  /*36e0*/  @!PT LDS RZ, [RZ] ;  /* 0x00000000fffff984 */ /* 0x000fe20000000800 */
[----:B------:R2:W-:Y:S06]  /*36f0*/  MEMBAR.ALL.CTA ;  /* 0x0000000000007992 */ /* 0x0005ec0000008000 */
[----:B--2---:R-:W2:Y:S02]  /*3700*/  FENCE.VIEW.ASYNC.S ;  /* 0x00000000000073c6 */ /* 0x004ea40000000000 */
[----:B--2---:R2:W-:Y:S01]  /*3710*/  SYNCS.ARRIVE.TRANS64.RED.A1T0 RZ, [R3+URZ], RZ ;  /* 0x000000ff03ff79a7 */ /* 0x0045e200081004ff */
[----:B------:R2:W3:Y:S01]  /*3720*/  @P0 SYNCS.PHASECHK.TRANS64.TRYWAIT P2, [UR4], R2 ;  /* 0x00000002ff0005a7 */ /* 0x0004e20008041104 */
[----:B------:R-:W-:Y:S01]  /*3730*/  ULEA.HI UR4, UR30, UR30, URZ, 0x1 ;  /* 0x0000001e1e047291 */ /* 0x000fe2000f8f08ff */
[----:B-1----:R-:W-:-:S03]  /*3740*/  LOP3.LUT P1, RZ, R6, 0x1, RZ, 0xc0, !PT ;  /* 0x0000000106ff7812 */ /* 0x002fc6000782c0ff */
[----:B------:R-:W-:Y:S02]  /*3750*/  USHF.L.U32 UR11, UR4, 0x6, URZ ;  /* 0x00000006040b7899 */ /* 0x000fe400080006ff */
[----:B------:R-:W-:Y:S02]  /*3760*/  ULOP3.LUT UR4, UR4, 0xffe, URZ, 0xc0, !UPT ;  /* 0x00000ffe04047892 */ /* 0x000fe4000f8ec0ff */
[----:B------:R-:W-:Y:S02]  /*3770*/  ULOP3.LUT UR11, UR11, 0xffffff80, URZ, 0xc0, !UPT ;  /* 0xffffff800b0b7892 */ /* 0x000fe4000f8ec0ff */
[----:B------:R-:W-:Y:S02]  /*3780*/  UIADD3 UR4, UPT, UPT, -UR4, UR30, URZ ;  /* 0x0000001e04047290 */ /* 0x000fe4000fffe1ff */
[----:B------:R-:W-:Y:S01]  /*3790*/  UIADD3 UR11, UPT, UPT, UR42, UR11, URZ ;  /* 0x0000000b2a0b7290 */ /* 0x000fe2000fffe0ff */
[----:B------:R-:W1:Y:S03]  /*37a0*/  SYNCS.PHASECHK.TRANS64.TRYWAIT P0, [UR31+0xf0], R0 ;  /* 0x0000f000ff0075a7 */ /* 0x000e66000800111f */
[----:B------:R-:W-:Y:S01]  /*37b0*/  ULEA UR11, UR4, UR11, 0x14 ;  /* 0x0000000b040b7291 */ /* 0x000fe2000f8ea0ff */
[----:B-123--:R-:W-:Y:S11]  /*37c0*/  @!P0 BRA `(.L_x_66) ;  /* 0x0000004800608947 */ /* 0x00eff60003800000 */
.L_x_142:
[----:B------:R-:W-:Y:S01]  /*37d0*/  IADD3 R10, PT, PT, R10, 0x1, RZ ;  /* 0x000000010a0a7810 */ /* 0x000fe20007ffe0ff */
[----:B------:R-:W-:Y:S06]  /*37e0*/  BRA.U !UP4, `(.L_x_67) ;  /* 0x000000010cc07547 */ /* 0x000fec000b800000 */
[----:B------:R-:W-:Y:S01]  /*37f0*/  UPLOP3.LUT UP2, UPT, UPT, UPT, UPT, 0x40, 0x4 ;  /* 0x000000000004789c */ /* 0x000fe20003f4e870 */
[----:B------:R-:W-:Y:S01]  /*3800*/  UMOV UR23, UR41 ;  /* 0x0000002900177c82 */ /* 0x000fe20008000000 */
[----:B------:R-:W-:Y:S01]  /*3810*/  UMOV UR22, UR40 ;  /* 0x0000002800167c82 */ /* 0x000fe20008000000 */
[----:B------:R-:W-:-:S08]  /*3820*/  UMOV UR10, UR24 ;  /* 0x00000018000a7c82 */ /* 0x000fd00008000000 */
.L_x_70:
[----:B------:R-:W-:Y:S02]  /*3830*/  UIADD3 UR23, UPT, UPT, UR23, 0x1, URZ ;  /* 0x0000000117177890 */ /* 0x000fe4000fffe0ff */
[----:B--2---:R-:W-:Y:S02]  /*3840*/  ULEA UR5, UR10, UR26, 0x3 ;  /* 0x0000001a0a057291 */ /* 0x004fe4000f8e18ff */
[----:B------:R-:W-:Y:S01]  /*3850*/  UISETP.NE.AND UP3, UPT, UR23, URZ, UPT ;  /* 0x000000ff1700728c */ /* 0x000fe2000bf65270 */
[----:B---3--:R-:W-:Y:S10]  /*3860*/  @P2 BRA `(.L_x_68) ;  /* 0x00000000000c2947 */ /* 0x008ff40003800000 */
[----:B-1----:R-:W-:Y:S04]  /*3870*/  SHF.L.U32 R3, R8, 0x1f, RZ ;  /* 0x0000001f08037819 */ /* 0x002fe800000006ff */
[----:B------:R-:W1:Y:S02]  /*3880*/  SYNCS.PHASECHK.TRANS64.TRYWAIT P0, [UR5], R3 ;  /* 0x00000003ff0075a7 */ /* 0x000e640008001105 */
[----:B-1----:R-:W-:Y:S05]  /*3890*/  @!P0 BRA `(.L_x_69) ;  /* 0x0000004800448947 */ /* 0x002fea0003800000 */
.L_x_68:
[----:B------:R-:W-:Y:S01]  /*38a0*/  UISETP.NE.AND UP0, UPT, UR22, 0x1, UPT ;  /* 0x000000011600788c */ /* 0x000fe2000bf05270 */
[----:B------:R-:W-:Y:S01]  /*38b0*/  PLOP3.LUT P2, PT, PT, PT, PT, 0x80, 0x8 ;  /* 0x000000000008781c */ /* 0x000fe20003f4f070 */
[----:B------:R-:W-:Y:S02]  /*38c0*/  UIADD3 UR4, UPT, UPT, UR10, 0x1, URZ ;  /* 0x000000010a047890 */ /* 0x000fe4000fffe0ff */
[----:B------:R-:W-:Y:S02]  /*38d0*/  UIADD3 UR25, UPT, UPT, UR5, 0x40, URZ ;  /* 0x0000004005197890 */ /* 0x000fe4000fffe0ff */
[----:B------:R-:W-:Y:S01]  /*38e0*/  UISETP.NE.AND UP1, UPT, UR4, 0x8, UPT ;  /* 0x000000080400788c */ /* 0x000fe2000bf25270 */
[----:B------:R-:W-:Y:S01]  /*38f0*/  PLOP3.LUT P0, PT, PT, PT, UP0, 0x80, 0x8 ;  /* 0x000000000008781c */ /* 0x000fe20003f0f008 */
[----:B------:R-:W-:Y:S02]  /*3900*/  UIADD3 UR22, UPT, UPT, UR22, -0x1, URZ ;  /* 0xffffffff16167890 */ /* 0x000fe4000fffe0ff */
[----:B------:R-:W-:Y:S02]  /*3910*/  USEL UR6, URZ, 0x1, UP1 ;  /* 0x00000001ff067887 */ /* 0x000fe40008800000 */
[----:B------:R-:W-:Y:S01]  /*3920*/  USEL UR24, UR4, URZ, UP1 ;  /* 0x000000ff04187287 */ /* 0x000fe20008800000 */
[----:B------:R-:W-:Y:S01]  /*3930*/  UMOV UR7, 0x40004040 ;  /* 0x4000404000077882 */ /* 0x000fe20000000000 */
[----:B------:R-:W-:Y:S02]  /*3940*/  UMOV UR5, 0x40004040 ;  /* 0x4000404000057882 */ /* 0x000fe40000000000 */
[----:B------:R-:W-:Y:S01]  /*3950*/  @UP0 ULEA UR4, UR24, UR26, 0x3 ;  /* 0x0000001a18040291 */ /* 0x000fe2000f8e18ff */
[----:B------:R-:W-:Y:S01]  /*3960*/  LOP3.LUT R8, R8, UR6, RZ, 0x3c, !PT ;  /* 0x0000000608087c12 */ /* 0x000fe2000f8e3cff */
[----:B------:R-:W-:Y:S01]  /*3970*/  ULEA UR6, UR10, UR29, 0xa ;  /* 0x0000001d0a067291 */ /* 0x000fe2000f8e50ff */
[----:B------:R-:W-:Y:S02]  /*3980*/  UMOV UR21, 0x40004040 ;  /* 0x4000404000157882 */ /* 0x000fe40000000000 */
[----:B-1----:R-:W-:Y:S01]  /*3990*/  @P0 SHF.L.U32 R0, R8, 0x1f, RZ ;  /* 0x0000001f08000819 */ /* 0x002fe200000006ff */
[----:B------:R-:W-:Y:S02]  /*39a0*/  UIADD3 UR20, UPT, UPT, UR6, 0x2, URZ ;  /* 0x0000000206147890 */ /* 0x000fe4000fffe0ff */
[----:B------:R-:W-:Y:S01]  /*39b0*/  UIADD3 UR16, UPT, UPT, UR6, 0x4, URZ ;  /* 0x0000000406107890 */ /* 0x000fe2000fffe0ff */
[----:B------:R2:W3:Y:S01]  /*39c0*/  @P0 SYNCS.PHASECHK.TRANS64.TRYWAIT P2, [UR4], R0 ;  /* 0x00000000ff0005a7 */ /* 0x0004e20008041104 */
[----:B------:R-:W-:Y:S02]  /*39d0*/  ULEA UR4, UR10, UR28, 0x9 ;  /* 0x0000001c0a047291 */ /* 0x000fe4000f8e48ff */
[----:B------:R-:W-:Y:S02]  /*39e0*/  UIADD3 UR12, UPT, UPT, UR6, 0x6, URZ ;  /* 0x00000006060c7890 */ /* 0x000fe4000fffe0ff */
[----:B------:R-:W-:Y:S02]  /*39f0*/  UIADD3 UR18, UPT, UPT, UR4, 0x2, URZ ;  /* 0x0000000204127890 */ /* 0x000fe4000fffe0ff */
[----:B------:R-:W-:Y:S02]  /*3a00*/  UIADD3 UR14, UPT, UPT, UR4, 0x4, URZ ;  /* 0x00000004040e7890 */ /* 0x000fe4000fffe0ff */
[----:B------:R-:W-:Y:S01]  /*3a10*/  UIADD3 UR8, UPT, UPT, UR4, 0x6, URZ ;  /* 0x0000000604087890 */ /* 0x000fe2000fffe0ff */
[----:B------:R2:W-:Y:S01]  /*3a20*/  UTCQMMA gdesc[UR4], gdesc[UR6], tmem[UR11], tmem[UR38], idesc[UR39], UP2 ;  /* 0x00ff2606040075ea */ /* 0x0005e2000900030b */
[----:B------:R-:W-:Y:S01]  /*3a30*/  UPLOP3.LUT UP2, UPT, UPT, UPT, UPT, 0x80, 0x8 ;  /* 0x000000000008789c */ /* 0x000fe20003f4f070 */
[----:B------:R-:W-:Y:S01]  /*3a40*/  UMOV UR19, 0x40004040 ;  /* 0x4000404000137882 */ /* 0x000fe20000000000 */
[----:B------:R-:W-:Y:S01]  /*3a50*/  UMOV UR17, 0x40004040 ;  /* 0x4000404000117882 */ /* 0x000fe20000000000 */
[----:B------:R2:W-:Y:S01]  /*3a60*/  UTCQMMA gdesc[UR18], gdesc[UR20], tmem[UR11], tmem[UR36], idesc[UR37], UPT ;  /* 0x00ff2414120075ea */ /* 0x0005e2000b80030b */
[----:B------:R-:W-:Y:S01]  /*3a70*/  UMOV UR15, 0x40004040 ;  /* 0x40004040000f7882 */ /* 0x000fe20000000000 */
[----:B------:R-:W-:Y:S01]  /*3a80*/  UMOV UR13, 0x40004040 ;  /* 0x40004040000d7882 */ /* 0x000fe20000000000 */
[----:B------:R-:W-:Y:S01]  /*3a90*/  UMOV UR9, 0x40004040 ;  /* 0x4000404000097882 */ /* 0x000fe20000000000 */
[----:B------:R2:W-:Y:S01]  /*3aa0*/  UTCQMMA gdesc[UR14], gdesc[UR16], tmem[UR11], tmem[UR34], idesc[UR35], UPT ;  /* 0x00ff22100e0075ea */ /* 0x0005e2000b80030b */
[----:B------:R2:W-:Y:S01]  /*3ab0*/  UTCQMMA gdesc[UR8], gdesc[UR12], tmem[UR11], tmem[UR32], idesc[UR33], UPT ;  /* 0x00ff200c080075ea */ /* 0x0005e2000b80030b */
[----:B------:R2:W-:Y:S01]  /*3ac0*/  UTCBAR.MULTICAST [UR25], URZ, UR27 ;  /* 0x000000ff190073e9 */ /* 0x0005e2000800081b */
[----:B------:R-:W-:Y:S01]  /*3ad0*/  UMOV UR10, UR24 ;  /* 0x00000018000a7c82 */ /* 0x000fe20008000000 */
[----:B------:R-:W-:Y:S05]  /*3ae0*/  BRA.U UP3, `(.L_x_70) ;  /* 0xfffffffd03507547 */ /* 0x000fea000b83ffff */
.L_x_67:
[----:B--2---:R-:W-:Y:S01]  /*3af0*/  UIADD3 UR4, UPT, UPT, UR30, 0x1, URZ ;  /* 0x000000011e047890 */ /* 0x004fe2000fffe0ff */
[C---:B------:R-:W-:Y:S01]  /*3b00*/  ISETP.NE.AND P0, PT, R10.reuse, 0x2, PT ;  /* 0x000000020a00780c */ /* 0x040fe20003f05270 */
[----:B------:R-:W-:Y:S02]  /*3b10*/  UIADD3 UR5, UPT, UPT, UR31, 0xd0, URZ ;  /* 0x000000d01f057890 */ /* 0x000fe4000fffe0ff */
[----:B------:R-:W-:Y:S01]  /*3b20*/  UISETP.NE.AND UP0, UPT, UR4, 0x4, UPT ;  /* 0x000000040400788c */ /* 0x000fe2000bf05270 */
[----:B-1----:R-:W-:Y:S02]  /*3b30*/  SEL R0, RZ, 0x1, P0 ;  /* 0x00000001ff007807 */ /* 0x002fe40000000000 */
[----:B------:R-:W-:Y:S01]  /*3b40*/  SEL R10, R10, RZ, P0 ;  /* 0x000000ff0a0a7207 */ /* 0x000fe20000000000 */
[----:B------:R-:W-:Y:S01]  /*3b50*/  USEL UR6, URZ, 0x1, UP0 ;  /* 0x00000001ff067887 */ /* 0x000fe20008000000 */
[----:B------:R-:W-:Y:S01]  /*3b60*/  LOP3.LUT R9, R9, R0, RZ, 0x3c, !PT ;  /* 0x0000000009097212 */ /* 0x000fe200078e3cff */
[----:B------:R-:W-:Y:S01]  /*3b70*/  USEL UR30, UR4, URZ, UP0 ;  /* 0x000000ff041e7287 */ /* 0x000fe20008000000 */
[----:B------:R1:W-:Y:S03]  /*3b80*/  UTCBAR [UR5], URZ ;  /* 0x000000ff050073e9 */ /* 0x0003e600080000ff */
[----:B------:R-:W-:Y:S01]  /*3b90*/  LOP3.LUT R11, R11, UR6, RZ, 0x3c, !PT ;  /* 0x000000060b0b7c12 */ /* 0x000fe2000f8e3cff */
[----:B------:R-:W-:Y:S07]  /*3ba0*/  @P1 BRA `(.L_x_71) ;  /* 0xfffffff800881947 */ /* 0x000fee000383ffff */
[----:B------:R-:W2:Y:S01]  /*3bb0*/  S2UR UR8, SR_CgaCtaId ;  /* 0x00000000000879c3 */ /* 0x000ea20000008800 */
[----:B------:R-:W-:Y:S01]  /*3bc0*/  ELECT P0, URZ, PT ;  /* 0x0000000000ff782f */ /* 0x000fe20003800000 */
[----:B------:R-:W-:Y:S01]  /*3bd0*/  IMAD.MOV.U32 R0, RZ, RZ, 0x1 ;  /* 0x00000001ff007424 */ /* 0x000fe200078e00ff */
[----:B------:R-:W-:Y:S01]  /*3be0*/  UIADD3 UR26, UPT, UPT, UR26, 0xf0, URZ ;  /* 0x000000f01a1a7890 */ /* 0x000fe2000fffe0ff */
[----:B------:R-:W-:Y:S01]  /*3bf0*/  SHF.L.U32 R3, R11, 0x1f, RZ ;  /* 0x0000001f0b037819 */ /* 0x000fe200000006ff */
[----:B------:R-:W-:-:S03]  /*3c00*/  UMOV UR4, 0x40 ;  /* 0x0000004000047882 */ /* 0x000fc60000000000 */
[----:B------:R-:W-:Y:S01]  /*3c10*/  UVIRTCOUNT.DEALLOC.SMPOOL 0x80 ;  /* 0x000000800000784c */ /* 0x000fe20000000000 */
[----:B--2---:R-:W-:Y:S02]  /*3c20*/  ULEA UR8, UR8, UR4, 0x18 ;  /* 0x0000000408087291 */ /* 0x004fe4000f8ec0ff */
[----:B------:R-:W-:-:S07]  /*3c30*/  ULEA UR4, UR30, UR26, 0x3 ;  /* 0x0000001a1e047291 */ /* 0x000fce000f8e18ff */
[----:B------:R2:W-:Y:S02]  /*3c40*/  @P0 STS.U8 [UR8+0x1c], R0 ;  /* 0x00001c00ff000988 */ /* 0x0005e40008000008 */
[----:B------:R-:W4:Y:S02]  /*3c50*/  SYNCS.PHASECHK.TRANS64.TRYWAIT P0, [UR4], R3 ;  /* 0x00000003ff0075a7 */ /* 0x000f240008001104 */
[----:B--2-4-:R-:W-:Y:S05]  /*3c60*/  @!P0 BRA `(.L_x_72) ;  /* 0x0000004400688947 */ /* 0x014fea0003800000 */
.L_x_145:
[----:B------:R-:W-:-:S04]  /*3c70*/  UIADD3 UR4, UPT, UPT, UR30, 0x1, URZ ;  /* 0x000000011e047890 */ /* 0x000fc8000fffe0ff */
[----:B------:R-:W-:-:S04]  /*3c80*/  UISETP.NE.AND UP0, UPT, UR4, 0x4, UPT ;  /* 0x000000040400788c */ /* 0x000fc8000bf05270 */
[----:B------:R-:W-:Y:S02]  /*3c90*/  USEL UR6, URZ, 0x1, UP0 ;  /* 0x00000001ff067887 */ /* 0x000fe40008000000 */
[----:B------:R-:W-:-:S04]  /*3ca0*/  USEL UR4, UR4, URZ, UP0 ;  /* 0x000000ff04047287 */ /* 0x000fc80008000000 */
[----:B-1----:R-:W-:Y:S01]  /*3cb0*/  ULEA UR5, UR4, UR26, 0x3 ;  /* 0x0000001a04057291 */ /* 0x002fe2000f8e18ff */
[----:B------:R-:W-:-:S04]  /*3cc0*/  LOP3.LUT R2, R11, UR6, RZ, 0x3c, !PT ;  /* 0x000000060b027c12 */ /* 0x000fc8000f8e3cff */
[----:B--2---:R-:W-:-:S04]  /*3cd0*/  SHF.L.U32 R3, R2, 0x1f, RZ ;  /* 0x0000001f02037819 */ /* 0x004fc800000006ff */
[----:B------:R-:W1:Y:S02]  /*3ce0*/  SYNCS.PHASECHK.TRANS64.TRYWAIT P0, [UR5], R3 ;  /* 0x00000003ff0075a7 */ /* 0x000e640008001105 */
[----:B-1----:R-:W-:Y:S05]  /*3cf0*/  @!P0 BRA `(.L_x_73) ;  /* 0x00000044005c8947 */ /* 0x002fea0003800000 */
.L_x_147:
        /* <DEDUP_REMOVED lines=9> */
.L_x_149:
[----:B------:R-:W-:-:S04]  /*3d90*/  UIADD3 UR4, UPT, UPT, UR4, 0x1, URZ ;  /* 0x0000000104047890 */ /* 0x000fc8000fffe0ff */
[----:B------:R-:W-:-:S04]  /*3da0*/  UISETP.NE.AND UP0, UPT, UR4, 0x4, UPT ;  /* 0x000000040400788c */ /* 0x000fc8000bf05270 */
[----:B------:R-:W-:Y:S02]  /*3db0*/  USEL UR5, URZ, 0x1, UP0 ;  /* 0x00000001ff057887 */ /* 0x000fe40008000000 */
[----:B------:R-:W-:-:S04]  /*3dc0*/  USEL UR4, UR4, URZ, UP0 ;  /* 0x000000ff04047287 */ /* 0x000fc80008000000 */
[----:B------:R-:W-:Y:S01]  /*3dd0*/  ULEA UR4, UR4, UR26, 0x3 ;  /* 0x0000001a04047291 */ /* 0x000fe2000f8e18ff */
[----:B-1----:R-:W-:-:S04]  /*3de0*/  LOP3.LUT R3, R2, UR5, RZ, 0x3c, !PT ;  /* 0x0000000502037c12 */ /* 0x002fc8000f8e3cff */
[----:B------:R-:W-:-:S04]  /*3df0*/  SHF.L.U32 R3, R3, 0x1f, RZ ;  /* 0x0000001f03037819 */ /* 0x000fc800000006ff */
[----:B------:R-:W1:Y:S02]  /*3e00*/  SYNCS.PHASECHK.TRANS64.TRYWAIT P0, [UR4], R3 ;  /* 0x00000003ff0075a7 */ /* 0x000e640008001104 */
[----:B-1----:R-:W-:Y:S05]  /*3e10*/  @!P0 BRA `(.L_x_75) ;  /* 0x0000004400448947 */ /* 0x002fea0003800000 */
.L_x_151:
[----:B------:R-:W-:Y:S01]  /*3e20*/  NOP ;  /* 0x0000000000007918 */ /* 0x000fe20000000000 */
[----:B-1----:R-:W1:Y:S01]  /*3e30*/  LDS R0, [UR8+0x14] ;  /* 0x00001408ff007984 */ /* 0x002e620008000800 */
[----:B------:R-:W-:Y:S01]  /*3e40*/  ULOP3.LUT UR4, UR42, 0xffff, URZ, 0xc0, !UPT ;  /* 0x0000ffff2a047892 */ /* 0x000fe2000f8ec0ff */
[----:B------:R-:W-:Y:S01]  /*3e50*/  UMOV UR5, 0xffff ;  /* 0x0000ffff00057882 */ /* 0x000fe20000000000 */
[----:B------:R-:W-:Y:S02]  /*3e60*/  UMOV UR6, 0x1 ;  /* 0x0000000100067882 */ /* 0x000fe40000000000 */
[----:B------:R-:W-:-:S04]  /*3e70*/  USHF.R.U32.HI UR4, URZ, 0x5, UR4 ;  /* 0x00000005ff047899 */ /* 0x000fc80008011604 */
[----:B------:R-:W-:Y:S02]  /*3e80*/  USHF.L.U32 UR5, UR5, UR4, URZ ;  /* 0x0000000405057299 */ /* 0x000fe400080006ff */
[----:B------:R-:W-:-:S04]  /*3e90*/  USHF.L.U32 UR4, UR6, UR4, URZ ;  /* 0x0000000406047299 */ /* 0x000fc800080006ff */
[----:B-1----:R-:W-:-:S04]  /*3ea0*/  LOP3.LUT R0, R0, UR5, RZ, 0xc0, !PT ;  /* 0x0000000500007c12 */ /* 0x002fc8000f8ec0ff */
[----:B------:R-:W-:-:S13]  /*3eb0*/  ISETP.NE.AND P0, PT, R0, UR5, PT ;  /* 0x0000000500007c0c */ /* 0x000fda000bf05270 */
[----:B------:R-:W-:Y:S05]  /*3ec0*/  @P0 BRA `(.L_x_76) ;  /* 0x0000000000580947 */ /* 0x000fea0003800000 */
[----:B------:R-:W1:Y:S02]  /*3ed0*/  LDS R0, [UR8+0x18] ;  /* 0x00001808ff007984 */ /* 0x000e640008000800 */
[----:B-1----:R-:W-:-:S04]  /*3ee0*/  LOP3.LUT R0, R0, UR4, RZ, 0xc0, !PT ;  /* 0x0000000400007c12 */ /* 0x002fc8000f8ec0ff */
[----:B------:R-:W-:-:S13]  /*3ef0*/  ISETP.NE.AND P0, PT, R0, UR4, PT ;  /* 0x0000000400007c0c */ /* 0x000fda000bf05270 */
[----:B------:R-:W-:Y:S05]  /*3f00*/  @P0 BRA `(.L_x_77) ;  /* 0x00000000003c0947 */ /* 0x000fea0003800000 */
[----:B------:R-:W1:Y:S01]  /*3f10*/  S2R R2, SR_LANEID ;  /* 0x0000000000027919 */ /* 0x000e620000000000 */
[----:B------:R-:W-:Y:S01]  /*3f20*/  ULOP3.LUT UR5, URZ, UR5, URZ, 0x33, !UPT ;  /* 0x00000005ff057292 */ /* 0x000fe2000f8e33ff */
[----:B------:R-:W-:Y:S01]  /*3f30*/  LOP3.LUT R4, RZ, UR4, RZ, 0x33, !PT ;  /* 0x00000004ff047c12 */ /* 0x000fe2000f8e33ff */
[----:B------:R-:W-:Y:S02]  /*3f40*/  VOTEU.ANY UR4, UPT, PT ;  /* 0x0000000000047886 */ /* 0x000fe400038e0100 */
[----:B------:R-:W-:Y:S01]  /*3f50*/  UFLO.U32 UR4, UR4 ;  /* 0x00000004000472bd */ /* 0x000fe200080e0000 */
[----:B------:R-:W2:Y:S01]  /*3f60*/  REDUX UR6, R4 ;  /* 0x00000000040673c4 */ /* 0x000ea20000000000 */
[----:B------:R-:W-:-:S06]  /*3f70*/  IMAD.U32 R0, RZ, RZ, UR5 ;  /* 0x00000005ff007e24 */ /* 0x000fcc000f8e00ff */
[----:B------:R4:W-:Y:S01]  /*3f80*/  UTCATOMSWS.AND URZ, UR5 ;  /* 0x0000000500ff79e3 */ /* 0x0009e20008000000 */
[----:B------:R-:W3:Y:S01]  /*3f90*/  REDUX UR7, R0 ;  /* 0x00000000000773c4 */ /* 0x000ee20000000000 */
[----:B-1----:R-:W-:Y:S01]  /*3fa0*/  ISETP.EQ.U32.AND P0, PT, R2, UR4, PT ;  /* 0x0000000402007c0c */ /* 0x002fe2000bf02070 */
[----:B--2---:R-:W-:Y:S01]  /*3fb0*/  IMAD.U32 R2, RZ, RZ, UR6 ;  /* 0x00000006ff027e24 */ /* 0x004fe2000f8e00ff */
[----:B---3--:R-:W-:-:S11]  /*3fc0*/  MOV R3, UR7 ;  /* 0x0000000700037c02 */ /* 0x008fd60008000f00 */
[----:B------:R4:W-:Y:S04]  /*3fd0*/  @P0 ATOMS.AND RZ, [UR8+0x14], R3 ;  /* 0x00001403ffff098c */ /* 0x0009e8000a800008 */
[----:B------:R4:W-:Y:S01]  /*3fe0*/  @P0 ATOMS.AND RZ, [UR8+0x18], R2 ;  /* 0x00001802ffff098c */ /* 0x0009e2000a800008 */
[----:B------:R-:W-:Y:S05]  /*3ff0*/  BRA `(.L_x_78) ;  /* 0x0000000000147947 */ /* 0x000fea0003800000 */
.L_x_77:
[----:B------:R-:W-:Y:S02]  /*4000*/  MOV R2, 0x4020 ;  /* 0x0000402000027802 */ /* 0x000fe40000000f00 */
[----:B---3-5:R-:W-:Y:S05]  /*4010*/  CALL.REL.NOINC `($__internal_0_$__cuda_sm10x_tcgen05_guardrail_trap_col_being_dealloced_not_returned_by_alloc) ;  /* 0x0000004400a07944 */ /* 0x028fea0003c00000 */
[----:B------:R-:W-:Y:S05]  /*4020*/  BRA `(.L_x_78) ;  /* 0x0000000000087947 */ /* 0x000fea0003800000 */
.L_x_76:
[----:B------:R-:W-:Y:S02]  /*4030*/  MOV R2, 0x4050 ;  /* 0x0000405000027802 */ /* 0x000fe40000000f00 */
[----:B---3-5:R-:W-:Y:S05]  /*4040*/  CALL.REL.NOINC `($__internal_2_$__cuda_sm10x_tcgen05_guardrail_trap_unallocated_columns_being_dealloced) ;  /* 0x0000004400ac7944 */ /* 0x028fea0003c00000 */
.L_x_78:
[----:B------:R-:W-:Y:S01]  /*4050*/  NOP ;  /* 0x0000000000007918 */ /* 0x000fe20000000000 */
[----:B----4-:R-:W-:Y:S05]  /*4060*/  EXIT ;  /* 0x000000000000794d */ /* 0x010fea0003800000 */
.L_x_60:
[----:B------:R-:W-:-:S09]  /*4070*/  UISETP.NE.OR UP0, UPT, UR18, 0x3, !UP3 ;  /* 0x000000031200788c */ /* 0x000fd2000df05670 */
[----:B------:R-:W-:Y:S05]  /*4080*/  BRA.U UP0, `(.L_x_79) ;  /* 0x0000000d00ac7547 */ /* 0x000fea000b800000 */
[----:B------:R-:W2:Y:S01]  /*4090*/  LDCU.64 UR4, c[0x0][0x888] ;  /* 0x00011100ff0477ac */ /* 0x000ea20008000a00 */
[----:B------:R-:W3:Y:S01]  /*40a0*/  S2UR UR10, SR_CgaCtaId ;  /* 0x00000000000a79c3 */ /* 0x000ee20000008800 */
[----:B------:R-:W-:Y:S02]  /*40b0*/  HFMA2 R9, -RZ, RZ, 0, 0 ;  /* 0x00000000ff097431 */ /* 0x000fe400000001ff */
[----:B------:R-:W-:Y:S01]  /*40c0*/  IMAD.MOV.U32 R11, RZ, RZ, 0x1 ;  /* 0x00000001ff0b7424 */ /* 0x000fe200078e00ff */
[----:B------:R-:W4:Y:S01]  /*40d0*/  LDCU UR31, c[0x0][0x370] ;  /* 0x00006e00ff1f77ac */ /* 0x000f220008000800 */
[----:B------:R-:W-:Y:S01]  /*40e0*/  IMAD.MOV.U32 R10, RZ, RZ, RZ ;  /* 0x000000ffff0a7224 */ /* 0x000fe200078e00ff */
[----:B------:R-:W-:Y:S01]  /*40f0*/  MOV R3, 0x1000 ;  /* 0x0000100000037802 */ /* 0x000fe20000000f00 */
[----:B------:R-:W4:Y:S01]  /*4100*/  LDCU.128 UR32, c[0x0][0xb10] ;  /* 0x00016200ff2077ac */ /* 0x000f220008000c00 */
[----:B------:R-:W1:Y:S01]  /*4110*/  LDC.64 R12, c[0x0][0x348] ;  /* 0x0000d200ff0c7b82 */ /* 0x000e620000000a00 */
[----:B------:R-:W3:Y:S01]  /*4120*/  LDCU UR27, c[0x0][0x374] ;  /* 0x00006e80ff1b77ac */ /* 0x000ee20008000800 */
[----:B------:R-:W3:Y:S01]  /*4130*/  LDCU.64 UR28, c[0x0][0x890] ;  /* 0x00011200ff1c77ac */ /* 0x000ee20008000a00 */
[----:B------:R-:W3:Y:S01]  /*4140*/  LDCU UR15, c[0x0][0xb0c] ;  /* 0x00016180ff0f77ac */ /* 0x000ee20008000800 */
[----:B--2---:R-:W-:Y:S01]  /*4150*/  UISETP.NE.U32.AND UP0, UPT, UR4, URZ, UPT ;  /* 0x000000ff0400728c */ /* 0x004fe2000bf05070 */
[----:B------:R-:W2:Y:S01]  /*4160*/  LDCU UR43, c[0x0][0xb20] ;  /* 0x00016400ff2b77ac */ /* 0x000ea20008000800 */
[----:B------:R-:W2:Y:S01]  /*4170*/  LDCU UR4, c[0x0][0xb30] ;  /* 0x00016600ff0477ac */ /* 0x000ea20008000800 */
[----:B------:R-:W-:Y:S01]  /*4180*/  UMOV UR21, 0x400 ;  /* 0x0000040000157882 */ /* 0x000fe20000000000 */
[----:B----4-:R-:W-:-:S02]  /*4190*/  UIMAD.WIDE.U32 UR6, UR31, UR32, URZ ;  /* 0x000000201f0672a5 */ /* 0x010fc4000f8e00ff */
[----:B---3--:R-:W-:Y:S02]  /*41a0*/  UIMAD.WIDE.U32 UR8, UR27, UR35, URZ ;  /* 0x000000231b0872a5 */ /* 0x008fe4000f8e00ff */
[----:B------:R-:W-:Y:S02]  /*41b0*/  ULEA UR21, UR10, UR21, 0x18 ;  /* 0x000000150a157291 */ /* 0x000fe4000f8ec0ff */
[----:B------:R-:W-:Y:S02]  /*41c0*/  UISETP.NE.U32.AND UP6, UPT, UR28, URZ, UPT ;  /* 0x000000ff1c00728c */ /* 0x000fe4000bfc5070 */
[----:B------:R-:W-:Y:S02]  /*41d0*/  UIADD3 UR38, UPT, UPT, UR21, 0x88, URZ ;  /* 0x0000008815267890 */ /* 0x000fe4000fffe0ff */
[----:B------:R-:W-:Y:S02]  /*41e0*/  UIADD3 UR17, UPT, UPT, UR21, 0x80, URZ ;  /* 0x0000008015117890 */ /* 0x000fe4000fffe0ff */
[----:B------:R-:W-:-:S02]  /*41f0*/  UISETP.NE.AND.EX UP5, UPT, UR5, URZ, UPT, UP0 ;  /* 0x000000ff0500728c */ /* 0x000fc4000bfa5300 */
[----:B------:R-:W-:Y:S01]  /*4200*/  UISETP.NE.AND UP0, UPT, UR42, 0x1, UPT ;  /* 0x000000012a00788c */ /* 0x000fe2000bf05270 */
[----:B------:R-:W-:Y:S01]  /*4210*/  UMOV UR41, UR7 ;  /* 0x0000000700297c82 */ /* 0x000fe20008000000 */
[----:B------:R-:W-:Y:S01]  /*4220*/  UMOV UR40, UR9 ;  /* 0x0000000900287c82 */ /* 0x000fe20008000000 */
[----:B------:R-:W-:Y:S02]  /*4230*/  USEL UR37, URZ, 0x1, UP4 ;  /* 0x00000001ff257887 */ /* 0x000fe4000a000000 */
[----:B------:R-:W-:Y:S02]  /*4240*/  UISETP.NE.AND UP0, UPT, UR15, 0x1, UPT ;  /* 0x000000010f00788c */ /* 0x000fe4000bf05270 */
[----:B------:R-:W-:Y:S02]  /*4250*/  UPLOP3.LUT UP4, UPT, UPT, UPT, UPT, 0x40, 0x4 ;  /* 0x000000000004789c */ /* 0x000fe40003f8e870 */
[----:B------:R-:W-:Y:S01]  /*4260*/  UISETP.GE.AND UP2, UPT, UR42, 0x1, UPT ;  /* 0x000000012a00788c */ /* 0x000fe2000bf46270 */
[----:B------:R-:W3:Y:S01]  /*4270*/  LDCU.64 UR22, c[0x0][0xb28] ;  /* 0x00016500ff1677ac */ /* 0x000ee20008000a00 */
[----:B------:R-:W-:-:S02]  /*4280*/  UISETP.NE.AND.EX UP6, UPT, UR29, URZ, UPT, UP6 ;  /* 0x000000ff1d00728c */ /* 0x000fc4000bfc5360 */
[----:B------:R-:W-:Y:S02]  /*4290*/  UPRMT UR38, UR10, 0x654, UR38 ;  /* 0x000006540a267896 */ /* 0x000fe40008000026 */
[----:B------:R-:W-:Y:S02]  /*42a0*/  UPRMT UR39, UR10, 0x654, UR17 ;  /* 0x000006540a277896 */ /* 0x000fe40008000011 */
[----:B------:R-:W-:Y:S02]  /*42b0*/  USHF.R.U32.HI UR41, URZ, UR33, UR41 ;  /* 0x00000021ff297299 */ /* 0x000fe40008011629 */
[----:B--2---:R-:W-:Y:S02]  /*42c0*/  USHF.R.U32.HI UR40, URZ, UR43, UR40 ;  /* 0x0000002bff287299 */ /* 0x004fe40008011628 */
[----:B------:R-:W-:Y:S02]  /*42d0*/  UISETP.NE.AND UP0, UPT, UR34, 0x1, UPT ;  /* 0x000000012200788c */ /* 0x000fe4000bf05270 */
[----:B-1----:R-:W-:-:S11]  /*42e0*/  UISETP.NE.AND UP3, UPT, UR4, 0x1, UPT ;  /* 0x000000010400788c */ /* 0x002fd6000bf65270 */
.L_x_88:
[C---:B------:R-:W-:Y:S02]  /*42f0*/  LEA R8, R10.reuse, UR21, 0x3 ;  /* 0x000000150a087c11 */ /* 0x040fe4000f8e18ff */
[----:B------:R-:W-:Y:S02]  /*4300*/  SHF.L.U32 R5, R9, 0x1f, RZ ;  /* 0x0000001f09057819 */ /* 0x000fe400000006ff */
[----:B------:R-:W-:Y:S02]  /*4310*/  LEA R6, R10, UR21, 0x4 ;  /* 0x000000150a067c11 */ /* 0x000fe4000f8e20ff */
[----:B-1----:R-:W1:Y:S02]  /*4320*/  SYNCS.PHASECHK.TRANS64.TRYWAIT P0, [R8+URZ+0xb0], R5 ;  /* 0x0000b005080075a7 */ /* 0x002e6400080011ff */
[----:B-1----:R-:W-:Y:S05]  /*4330*/  @!P0 BRA `(.L_x_80) ;  /* 0x0000004000148947 */ /* 0x002fea0003800000 */
.L_x_152:
[----:B-1----:R-:W1:Y:S01]  /*4340*/  LDS.128 R4, [R6+0x140] ;  /* 0x0001400006047984 */ /* 0x002e620000000c00 */
[----:B------:R-:W-:Y:S01]  /*4350*/  UISETP.GE.AND UP0, UPT, UR42, 0x1, UPT ;  /* 0x000000012a00788c */ /* 0x000fe2000bf06270 */
[----:B------:R-:W-:Y:S01]  /*4360*/  @!PT LDS RZ, [RZ] ;  /* 0x00000000fffff984 */ /* 0x000fe20000000800 */
[----:B------:R-:W-:Y:S01]  /*4370*/  @!PT LDS RZ, [RZ] ;  /* 0x00000000fffff984 */ /* 0x000fe20000000800 */
[----:B------:R-:W-:Y:S01]  /*4380*/  @!PT LDS RZ, [RZ] ;  /* 0x00000000fffff984 */ /* 0x000fe20000000800 */
[----:B------:R-:W-:Y:S01]  /*4390*/  @!PT LDS RZ, [RZ] ;  /* 0x00000000fffff984 */ /* 0x000fe20000000800 */
[----:B------:R2:W-:Y:S06]  /*43a0*/  MEMBAR.ALL.CTA ;  /* 0x0000000000007992 */ /* 0x0005ec0000008000 */
[----:B--2---:R-:W2:Y:S01]  /*43b0*/  FENCE.VIEW.ASYNC.S ;  /* 0x00000000000073c6 */ /* 0x004ea20000000000 */
[----:B-1----:R-:W-:Y:S11]  /*43c0*/  LOP3.LUT P0, RZ, R6, 0x1, RZ, 0xc0, !PT ;  /* 0x0000000106ff7812 */ /* 0x002ff6000780c0ff */
[----:B------:R-:W-:Y:S02]  /*43d0*/  @!UPT UIADD3 URZ, UPT, UPT, URZ, URZ, URZ ;  /* 0x000000fffffff290 */ /* 0x000fe4000fffe0ff */
[----:B--2---:R-:W-:Y:S01]  /*43e0*/  VOTEU.ANY UP2, P0 ;  /* 0x0000000000ff7886 */ /* 0x004fe20000040100 */
[----:B------:R-:W-:Y:S11]  /*43f0*/  PLOP3.LUT P0, PT, PT, PT, UP2, 0x80, 0x8 ;  /* 0x000000000008781c */ /* 0x000ff60003f0f028 */
[----:B------:R-:W-:Y:S02]  /*4400*/  @!UPT UIADD3 URZ, UPT, UPT, URZ, URZ, URZ ;  /* 0x000000fffffff290 */ /* 0x000fe4000fffe0ff */
[----:B------:R-:W-:Y:S02]  /*4410*/  @P0 SHF.R.U32.HI R0, RZ, 0x10, R5 ;  /* 0x00000010ff000819 */ /* 0x000fe40000011605 */
[----:B------:R-:W-:Y:S02]  /*4420*/  @P0 MOV R2, R4 ;  /* 0x0000000400020202 */ /* 0x000fe40000000f00 */
[----:B------:R-:W-:Y:S01]  /*4430*/  @P0 R2UR UR4, R0 ;  /* 0x00000000000402ca */ /* 0x000fe200000e0000 */
[----:B------:R-:W-:Y:S01]  /*4440*/  VIADD R0, R8, 0xc0 ;  /* 0x000000c008007836 */ /* 0x000fe20000000000 */
[----:B------:R-:W-:Y:S02]  /*4450*/  @P0 LOP3.LUT R4, R5, 0xffff, RZ, 0xc0, !PT ;  /* 0x0000ffff05040812 */ /* 0x000fe400078ec0ff */
[----:B------:R-:W-:Y:S02]  /*4460*/  @P0 R2UR UR6, R2 ;  /* 0x00000000020602ca */ /* 0x000fe400000e0000 */
[----:B------:R-:W-:Y:S02]  /*4470*/  PRMT R0, RZ, 0x654, R0 ;  /* 0x00000654ff007816 */ /* 0x000fe40000000000 */
[----:B------:R-:W-:Y:S02]  /*4480*/  @P0 R2UR UR5, R4 ;  /* 0x00000000040502ca */ /* 0x000fe400000e0000 */
[----:B------:R1:W-:Y:S03]  /*4490*/  SYNCS.ARRIVE.TRANS64.RED.A1T0 RZ, [R0+URZ], RZ ;  /* 0x000000ff00ff79a7 */ /* 0x0003e600081004ff */
[----:B------:R-:W-:Y:S04]  /*44a0*/  @UP2 UMOV UR26, UR4 ;  /* 0x00000004001a2c82 */ /* 0x000fe80008000000 */
[----:B------:R-:W-:Y:S04]  /*44b0*/  @UP2 UMOV UR14, UR6 ;  /* 0x00000006000e2c82 */ /* 0x000fe80008000000 */
[----:B------:R-:W-:Y:S01]  /*44c0*/  @UP2 UMOV UR13, UR5 ;  /* 0x00000005000d2c82 */ /* 0x000fe20008000000 */
[----:B------:R-:W-:Y:S05]  /*44d0*/  BRA.U !UP0, `(.L_x_81) ;  /* 0x0000000108c07547 */ /* 0x000fea000b800000 */
[----:B------:R-:W-:Y:S02]  /*44e0*/  UIMAD.WIDE.U32 UR8, UR13, UR35, URZ ;  /* 0x000000230d0872a5 */ /* 0x000fe4000f8e00ff */
[----:B------:R-:W-:Y:S02]  /*44f0*/  UP2UR UR12, UPR, URZ, 0x4 ;  /* 0x00000004ff0c7883 */ /* 0x000fe40008000000 */
[----:B------:R-:W-:Y:S02]  /*4500*/  UISETP.NE.AND UP2, UPT, UR34, 0x1, UPT ;  /* 0x000000012200788c */ /* 0x000fe4000bf45270 */
[----:B------:R-:W-:Y:S02]  /*4510*/  UIMAD.WIDE.U32 UR10, UR14, UR32, URZ ;  /* 0x000000200e0a72a5 */ /* 0x000fe4000f8e00ff */
[----:B------:R-:W-:Y:S02]  /*4520*/  USEL UR4, UR27, UR40, !UP2 ;  /* 0x000000281b047287 */ /* 0x000fe4000d000000 */
[----:B------:R-:W-:Y:S02]  /*4530*/  UISETP.NE.AND UP0, UPT, UR15, 0x1, UPT ;  /* 0x000000010f00788c */ /* 0x000fe4000bf05270 */
[----:B------:R-:W-:Y:S02]  /*4540*/  UP2UR UR16, UPR, URZ, 0x2 ;  /* 0x00000002ff107883 */ /* 0x000fe40008000000 */
[----:B------:R-:W-:Y:S02]  /*4550*/  UISETP.NE.AND UP1, UPT, UR42, 0x1, UPT ;  /* 0x000000012a00788c */ /* 0x000fe4000bf25270 */
[----:B---3--:R-:W-:Y:S02]  /*4560*/  UIMAD.WIDE.U32 UR18, UR4, UR22, URZ ;  /* 0x00000016041272a5 */ /* 0x008fe4000f8e00ff */
[----:B------:R-:W-:Y:S01]  /*4570*/  USEL UR7, UR31, UR41, !UP0 ;  /* 0x000000291f077287 */ /* 0x000fe2000c000000 */
[----:B------:R-:W-:Y:S02]  /*4580*/  UMOV UR5, UR9 ;  /* 0x0000000900057c82 */ /* 0x000fe40008000000 */
[----:B------:R-:W-:Y:S02]  /*4590*/  USHF.R.U32.HI UR6, URZ, UR43, UR5 ;  /* 0x0000002bff067299 */ /* 0x000fe40008011605 */
[----:B------:R-:W-:Y:S02]  /*45a0*/  UIMAD.WIDE.U32 UR24, UR7, UR22, URZ ;  /* 0x00000016071872a5 */ /* 0x000fe4000f8e00ff */
[----:B------:R-:W-:Y:S02]  /*45b0*/  USEL UR6, UR13, UR6, !UP2 ;  /* 0x000000060d067287 */ /* 0x000fe4000d000000 */
[----:B------:R-:W-:Y:S01]  /*45c0*/  UISETP.NE.AND UP2, UPT, UR12, URZ, UPT ;  /* 0x000000ff0c00728c */ /* 0x000fe2000bf45270 */
[----:B------:R-:W-:Y:S01]  /*45d0*/  UMOV UR5, UR11 ;  /* 0x0000000b00057c82 */ /* 0x000fe20008000000 */
[----:B------:R-:W-:Y:S02]  /*45e0*/  UIMAD.WIDE.U32 UR10, UR6, UR22, URZ ;  /* 0x00000016060a72a5 */ /* 0x000fe4000f8e00ff */
[----:B------:R-:W-:Y:S03]  /*45f0*/  USHF.R.U32.HI UR8, URZ, UR33, UR5 ;  /* 0x00000021ff087299 */ /* 0x000fe60008011605 */
[----:B------:R-:W-:Y:S02]  /*4600*/  UMOV UR5, UR19 ;  /* 0x0000001300057c82 */ /* 0x000fe40008000000 */
[----:B------:R-:W-:Y:S03]  /*4610*/  @UP1 USHF.R.U32.HI UR4, URZ, UR23, UR5 ;  /* 0x00000017ff041299 */ /* 0x000fe60008011605 */
[----:B------:R-:W-:Y:S01]  /*4620*/  UMOV UR5, UR25 ;  /* 0x0000001900057c82 */ /* 0x000fe20008000000 */
[----:B------:R-:W-:Y:S02]  /*4630*/  UIMAD UR4, UR42, UR4, URZ ;  /* 0x000000042a0472a4 */ /* 0x000fe4000f8e02ff */
[----:B------:R-:W-:Y:S02]  /*4640*/  @UP1 USHF.R.U32.HI UR7, URZ, UR23, UR5 ;  /* 0x00000017ff071299 */ /* 0x000fe40008011605 */
[----:B------:R-:W-:Y:S02]  /*4650*/  USEL UR5, UR14, UR8, !UP0 ;  /* 0x000000080e057287 */ /* 0x000fe4000c000000 */
[----:B------:R-:W-:Y:S02]  /*4660*/  UIMAD UR8, UR42, UR7, URZ ;  /* 0x000000072a0872a4 */ /* 0x000fe4000f8e02ff */
[----:B------:R-:W-:Y:S03]  /*4670*/  UISETP.GE.AND UP0, UPT, UR6, UR4, UPT ;  /* 0x000000040600728c */ /* 0x000fe6000bf06270 */
[----:B------:R-:W-:Y:S01]  /*4680*/  UMOV UR4, UR11 ;  /* 0x0000000b00047c82 */ /* 0x000fe20008000000 */
[----:B------:R-:W-:Y:S02]  /*4690*/  UISETP.GE.OR UP0, UPT, UR5, UR8, UP0 ;  /* 0x000000080500728c */ /* 0x000fe40008706670 */
[----:B------:R-:W-:Y:S02]  /*46a0*/  USHF.R.U32.HI UR4, URZ, UR23, UR4 ;  /* 0x00000017ff047299 */ /* 0x000fe40008011604 */
[----:B------:R-:W-:Y:S02]  /*46b0*/  UIMAD.WIDE.U32 UR8, UR5, UR22, URZ ;  /* 0x00000016050872a5 */ /* 0x000fe4000f8e00ff */
[----:B------:R-:W-:Y:S04]  /*46c0*/  USEL UR10, UR6, UR4, !UP1 ;  /* 0x00000004060a7287 */ /* 0x000fe8000c800000 */
[----:B------:R-:W-:Y:S01]  /*46d0*/  UIADD3 UR11, UPT, UPT, -UR10, URZ, URZ ;  /* 0x000000ff0a0b7290 */ /* 0x000fe2000fffe1ff */
[----:B------:R-:W-:Y:S02]  /*46e0*/  @!UP0 UMOV UR4, UR9 ;  /* 0x0000000900048c82 */ /* 0x000fe40008000000 */
[----:B------:R-:W-:Y:S02]  /*46f0*/  @!UP0 USHF.R.U32.HI UR4, URZ, UR23, UR4 ;  /* 0x00000017ff048299 */ /* 0x000fe40008011604 */
[----:B------:R-:W-:Y:S02]  /*4700*/  UIMAD UR8, UR42, UR11, UR6 ;  /* 0x0000000b2a0872a4 */ /* 0x000fe4000f8e0206 */
[----:B------:R-:W-:Y:S02]  /*4710*/  @!UP0 USEL UR4, UR5, UR4, !UP1 ;  /* 0x0000000405048287 */ /* 0x000fe4000c800000 */
[----:B------:R-:W-:Y:S02]  /*4720*/  UISETP.NE.AND UP1, UPT, UR16, URZ, UPT ;  /* 0x000000ff1000728c */ /* 0x000fe4000bf25270 */
[----:B------:R-:W-:Y:S02]  /*4730*/  @!UP0 UIMAD UR8, UR7, UR8, UR4 ;  /* 0x00000008070882a4 */ /* 0x000fe4000f8e0204 */
[----:B------:R-:W-:Y:S02]  /*4740*/  @!UP0 UIADD3 UR9, UPT, UPT, UR10, -UR4, URZ ;  /* 0x800000040a098290 */ /* 0x000fe4000fffe0ff */
[----:B------:R-:W-:Y:S02]  /*4750*/  UIADD3 UR4, UPT, UPT, -UR5, URZ, URZ ;  /* 0x000000ff05047290 */ /* 0x000fe4000fffe1ff */
[----:B------:R-:W-:Y:S02]  /*4760*/  UIADD3 UR7, UPT, UPT, -UR6, URZ, URZ ;  /* 0x000000ff06077290 */ /* 0x000fe4000fffe1ff */
[----:B------:R-:W-:Y:S02]  /*4770*/  @!UP0 UIMAD UR6, UR9, UR42, UR5 ;  /* 0x0000002a090682a4 */ /* 0x000fe4000f8e0205 */
[----:B------:R-:W-:Y:S02]  /*4780*/  UIMAD UR14, UR15, UR4, UR14 ;  /* 0x000000040f0e72a4 */ /* 0x000fe4000f8e020e */
[----:B------:R-:W-:Y:S01]  /*4790*/  UIMAD UR13, UR34, UR7, UR13 ;  /* 0x00000007220d72a4 */ /* 0x000fe2000f8e020d */
[----:B------:R-:W-:Y:S02]  /*47a0*/  @!UP0 UMOV UR5, UR8 ;  /* 0x0000000800058c82 */ /* 0x000fe40008000000 */
[----:B------:R-:W-:Y:S02]  /*47b0*/  UIMAD UR14, UR5, UR15, UR14 ;  /* 0x0000000f050e72a4 */ /* 0x000fe4000f8e020e */
[----:B------:R-:W-:Y:S11]  /*47c0*/  UIMAD UR13, UR6, UR34, UR13 ;  /* 0x00000022060d72a4 */ /* 0x000ff6000f8e020d */
[----:B------:R-:W-:Y:S01]  /*47d0*/  @!UPT UIADD3 URZ, UPT, UPT, URZ, URZ, URZ ;  /* 0x000000fffffff290 */ /* 0x000fe2000fffe0ff */
.L_x_81:
[----:B------:R-:W2:Y:S01]  /*47e0*/  @!UP3 LDCU.128 UR8, c[0x0][0xb10] ;  /* 0x00016200ff08b7ac */ /* 0x000ea20008000c00 */
[----:B------:R-:W-:Y:S02]  /*47f0*/  ISETP.NE.U32.AND P0, PT, RZ, UR28, PT ;  /* 0x0000001cff007c0c */ /* 0x000fe4000bf05070 */
[----:B------:R-:W-:Y:S02]  /*4800*/  SHF.L.U32 R4, R11, 0x1f, RZ ;  /* 0x0000001f0b047819 */ /* 0x000fe400000006ff */
[----:B------:R-:W-:Y:S01]  /*4810*/  ISETP.NE.AND.EX P0, PT, RZ, UR29, PT, P0 ;  /* 0x0000001dff007c0c */ /* 0x000fe2000bf05300 */
[----:B------:R-:W4:Y:S01]  /*4820*/  @!UP3 LDCU UR5, c[0x0][0xb0c] ;  /* 0x00016180ff05b7ac */ /* 0x000f220008000800 */
[----:B------:R-:W-:Y:S02]  /*4830*/  USHF.L.U32 UR19, UR20, 0x6, URZ ;  /* 0x0000000614137899 */ /* 0x000fe400080006ff */
[----:B------:R-:W-:Y:S02]  /*4840*/  USHF.L.U32 UR18, UR30, 0x7, URZ ;  /* 0x000000071e127899 */ /* 0x000fe400080006ff */
[----:B--2---:R-:W-:Y:S07]  /*4850*/  UIMAD.WIDE.U32 UR6, UR14, UR8, URZ ;  /* 0x000000080e0672a5 */ /* 0x004fee000f8e00ff */
[----:B------:R-:W-:Y:S01]  /*4860*/  @!UP3 UMOV UR4, UR7 ;  /* 0x000000070004bc82 */ /* 0x000fe20008000000 */
[----:B----4-:R-:W-:Y:S02]  /*4870*/  @!UP3 UISETP.NE.AND UP0, UPT, UR5, 0x1, UPT ;  /* 0x000000010500b88c */ /* 0x010fe4000bf05270 */
[----:B------:R-:W-:Y:S02]  /*4880*/  @!UP3 USHF.R.U32.HI UR4, URZ, UR9, UR4 ;  /* 0x00000009ff04b299 */ /* 0x000fe40008011604 */
[----:B------:R-:W-:Y:S02]  /*4890*/  UIMAD.WIDE.U32 UR6, UR13, UR11, URZ ;  /* 0x0000000b0d0672a5 */ /* 0x000fe4000f8e00ff */
[----:B------:R-:W-:Y:S02]  /*48a0*/  @!UP3 USEL UR8, UR14, UR4, !UP0 ;  /* 0x000000040e08b287 */ /* 0x000fe4000c000000 */
[----:B------:R-:W-:Y:S03]  /*48b0*/  @!UP3 UISETP.NE.AND UP0, UPT, UR10, 0x1, UPT ;  /* 0x000000010a00b88c */ /* 0x000fe6000bf05270 */
[----:B------:R-:W-:Y:S02]  /*48c0*/  @!UP3 UMOV UR6, UR7 ;  /* 0x000000070006bc82 */ /* 0x000fe40008000000 */
[----:B------:R-:W2:Y:S02]  /*48d0*/  @!UP3 LDCU UR4, c[0x0][0xb20] ;  /* 0x00016400ff04b7ac */ /* 0x000ea40008000800 */
[----:B--2---:R-:W-:Y:S04]  /*48e0*/  @!UP3 USHF.R.U32.HI UR6, URZ, UR4, UR6 ;  /* 0x00000004ff06b299 */ /* 0x004fe80008011606 */
[----:B------:R-:W-:Y:S04]  /*48f0*/  @!UP3 USEL UR6, UR13, UR6, !UP0 ;  /* 0x000000060d06b287 */ /* 0x000fe8000c000000 */
[----:B------:R-:W-:Y:S02]  /*4900*/  @!UP3 UIADD3 UR4, UPT, UPT, -UR8, UR6, URZ ;  /* 0x000000060804b290 */ /* 0x000fe4000fffe1ff */
[----:B------:R-:W-:Y:S02]  /*4910*/  @!UP3 UIADD3 UR6, UPT, UPT, UR8, -UR6, URZ ;  /* 0x800000060806b290 */ /* 0x000fe4000fffe0ff */
[----:B------:R-:W-:Y:S02]  /*4920*/  @!UP3 UIMAD UR14, UR4, UR5, UR14 ;  /* 0x00000005040eb2a4 */ /* 0x000fe4000f8e020e */
[----:B------:R-:W-:Y:S01]  /*4930*/  @!UP3 UIMAD UR13, UR6, UR10, UR13 ;  /* 0x0000000a060db2a4 */ /* 0x000fe2000f8e020d */
[----:B------:R-:W-:Y:S11]  /*4940*/  BRA.U UP4, `(.L_x_82) ;  /* 0x0000000104107547 */ /* 0x000ff6000b800000 */
[----:B-1----:R-:W-:Y:S04]  /*4950*/  MOV R0, UR37 ;  /* 0x0000002500007c02 */ /* 0x002fe80008000f00 */
[----:B------:R-:W-:Y:S04]  /*4960*/  SHF.L.U32 R5, R0, 0x1f, RZ ;  /* 0x0000001f00057819 */ /* 0x000fe800000006ff */
[----:B------:R-:W1:Y:S02]  /*4970*/  SYNCS.PHASECHK.TRANS64.TRYWAIT P1, [UR21+0xa8], R5 ;  /* 0x0000a805ff0075a7 */ /* 0x000e640008021115 */
[----:B-1----:R-:W-:Y:S05]  /*4980*/  @!P1 BRA `(.L_x_83) ;  /* 0x0000003800949947 */ /* 0x002fea0003800000 */
.L_x_82:
[----:B------:R-:W-:Y:S05]  /*4990*/  BRA.U !UP6, `(.L_x_84) ;  /* 0x000000010e387547 */ /* 0x000fea000b800000 */
[----:B------:R-:W-:Y:S01]  /*49a0*/  UPLOP3.LUT UP1, UPT, UPT, UPT, UP5, 0x80, 0x8 ;  /* 0x000000000008789c */ /* 0x000fe20003f2f050 */
[----:B-1----:R-:W-:Y:S01]  /*49b0*/  HFMA2 R0, -RZ, RZ, 0, 5.9604644775390625e-08 ;  /* 0x00000001ff007431 */ /* 0x002fe200000001ff */
[----:B------:R-:W1:Y:S01]  /*49c0*/  LDCU.64 UR8, c[0x0][0x358] ;  /* 0x00006b00ff0877ac */ /* 0x000e620008000a00 */
[----:B------:R-:W-:Y:S03]  /*49d0*/  IMAD.MOV.U32 R84, RZ, RZ, 0x1 ;  /* 0x00000001ff547424 */ /* 0x000fe600078e00ff */
[----:B------:R-:W-:Y:S05]  /*49e0*/  PLOP3.LUT P1, PT, PT, PT, UP1, 0x80, 0x8 ;  /* 0x000000000008781c */ /* 0x000fea0003f2f018 */
[----:B------:R-:W2:Y:S01]  /*49f0*/  @UP1 LDCU.64 UR4, c[0x0][0x888] ;  /* 0x00011100ff0417ac */ /* 0x000ea20008000a00 */
[----:B------:R-:W-:Y:S07]  /*4a00*/  @UP1 UIMAD UR6, UR36, UR28, URZ ;  /* 0x0000001c240612a4 */ /* 0x000fee000f8e02ff */
[----:B------:R-:W-:Y:S01]  /*4a10*/  @!P1 PRMT R84, R0, 0x7610, R84 ;  /* 0x0000761000549816 */ /* 0x000fe20000000054 */
[----:B--2---:R-:W-:Y:S06]  /*4a20*/  @UP1 UIMAD.WIDE UR4, UR6, 0x4, UR4 ;  /* 0x00000004060418a5 */ /* 0x004fec000f8e0204 */
[----:B------:R-:W-:Y:S01]  /*4a30*/  IMAD.U32 R6, RZ, RZ, UR4 ;  /* 0x00000004ff067e24 */ /* 0x000fe2000f8e00ff */
[----:B------:R-:W-:Y:S04]  /*4a40*/  MOV R7, UR5 ;  /* 0x0000000500077c02 */ /* 0x000fe80008000f00 */
[----:B------:R-:W2:Y:S01]  /*4a50*/  @!UP1 LDCU UR4, c[0x0][0x880] ;  /* 0x00011000ff0497ac */ /* 0x000ea20008000800 */
[----:B-1---5:R4:W5:Y:S02]  /*4a60*/  @P1 LDG.E R41, desc[UR8][R6.64] ;  /* 0x0000000806291981 */ /* 0x022964000c1e1900 */
[----:B--2-4-:R-:W-:Y:S07]  /*4a70*/  @!P1 IMAD.U32 R41, RZ, RZ, UR4 ;  /* 0x00000004ff299e24 */ /* 0x014fee000f8e00ff */
.L_x_84:
[----:B-----5:R-:W-:Y:S01]  /*4a80*/  @!P0 FSETP.EQ.AND P2, PT, R41, RZ, PT ;  /* 0x000000ff2900820b */ /* 0x020fe20003f42000 */
[----:B------:R-:W-:Y:S01]  /*4a90*/  @!UPT UIADD3 URZ, UPT, UPT, URZ, URZ, URZ ;  /* 0x000000fffffff290 */ /* 0x000fe2000fffe0ff */
[----:B------:R-:W-:Y:S11]  /*4aa0*/  @!P0 BRA `(.L_x_85) ;  /* 0x0000000000148947 */ /* 0x000ff60003800000 */
[----:B------:R-:W-:Y:S02]  /*4ab0*/  LOP3.LUT P0, RZ, R84, 0xff, RZ, 0xc0, !PT ;  /* 0x000000ff54ff7812 */ /* 0x000fe4000780c0ff */
[----:B------:R-:W-:Y:S04]  /*4ac0*/  PLOP3.LUT P2, PT, PT, PT, UP1, 0x80, 0x8 ;  /* 0x000000000008781c */ /* 0x000fe80003f4f018 */
[----:B------:R-:W-:Y:S07]  /*4ad0*/  PLOP3.LUT P2, PT, P2, PT, PT, 0x8, 0x80 ;  /* 0x000000000080781c */ /* 0x000fee000174e170 */
[----:B------:R-:W-:Y:S11]  /*4ae0*/  @P0 FSETP.EQ.AND P2, PT, R41, RZ, PT ;  /* 0x000000ff2900020b */ /* 0x000ff60003f42000 */
[----:B------:R-:W-:Y:S02]  /*4af0*/  @!UPT UIADD3 URZ, UPT, UPT, URZ, URZ, URZ ;  /* 0x000000fffffff290 */ /* 0x000fe4000fffe0ff */
.L_x_85:
[----:B------:R-:W2:Y:S01]  /*4b00*/  SYNCS.PHASECHK.TRANS64.TRYWAIT P0, [UR21+0x90], R4 ;  /* 0x00009004ff0075a7 */ /* 0x000ea20008001115 */
[----:B------:R-:W-:Y:S04]  /*4b10*/  ELECT P1, URZ, PT ;  /* 0x0000000000ff782f */ /* 0x000fe80003820000 */
[----:B------:R-:W-:Y:S01]  /*4b20*/  PLOP3.LUT P1, PT, P2, P1, PT, 0xf2, 0x2f ;  /* 0x00000000002f781c */ /* 0x000fe20001723e72 */
[----:B------:R-:W-:Y:S01]  /*4b30*/  @!UPT UIADD3 URZ, UPT, UPT, URZ, URZ, URZ ;  /* 0x000000fffffff290 */ /* 0x000fe2000fffe0ff */
[----:B--2---:R-:W-:Y:S11]  /*4b40*/  @!P0 BRA `(.L_x_86) ;  /* 0x00000038003c8947 */ /* 0x004ff60003800000 */
.L_x_155:
[----:B------:R-:W-:Y:S01]  /*4b50*/  @!P1 IADD3 R2, P0, PT, R12, 0x580, RZ ;  /* 0x000005800c029810 */ /* 0x000fe20007f1e0ff */
[----:B------:R-:W-:Y:S01]  /*4b60*/  VOTEU.ALL UP0, P1 ;  /* 0x0000000000ff7886 */ /* 0x000fe20000800000 */
[----:B------:R-:W-:Y:S01]  /*4b70*/  UMOV UR6, 0x0 ;  /* 0x0000000000067882 */ /* 0x000fe20000000000 */
[----:B------:R-:W-:Y:S01]  /*4b80*/  UMOV UR7, 0x10000000 ;  /* 0x1000000000077882 */ /* 0x000fe20000000000 */
[----:B------:R-:W-:Y:S01]  /*4b90*/  @!P1 R2UR UR5, R2 ;  /* 0x00000000020592ca */ /* 0x000fe200000e0000 */
[----:B-1----:R-:W-:Y:S01]  /*4ba0*/  @!P1 IMAD.X R0, RZ, RZ, R13, P0 ;  /* 0x000000ffff009224 */ /* 0x002fe200000e060d */
[----:B------:R-:W-:Y:S01]  /*4bb0*/  @!UP0 UIADD3 UR16, UPT, UPT, UR21, 0x200, URZ ;  /* 0x0000020015108890 */ /* 0x000fe2000fffe0ff */
[----:B------:R-:W-:Y:S01]  /*4bc0*/  VIADD R10, R10, 0x1 ;  /* 0x000000010a0a7836 */ /* 0x000fe20000000000 */
[----:B------:R-:W-:Y:S01]  /*4bd0*/  VOTEU.ALL UP0, P1 ;  /* 0x0000000000ff7886 */ /* 0x000fe20000800000 */
[----:B------:R-:W-:Y:S01]  /*4be0*/  UMOV UR20, UR36 ;  /* 0x0000002400147c82 */ /* 0x000fe20008000000 */
[----:B------:R-:W-:Y:S01]  /*4bf0*/  @!P1 R2UR UR4, R0 ;  /* 0x00000000000492ca */ /* 0x000fe200000e0000 */
[----:B------:R-:W-:Y:S06]  /*4c00*/  @!P1 IMAD.MOV.U32 R0, RZ, RZ, 0x1000 ;  /* 0x00001000ff009424 */ /* 0x000fec00078e00ff */
[----:B------:R-:W-:Y:S06]  /*4c10*/  IMAD.U32 R6, RZ, RZ, UR5 ;  /* 0x00000005ff067e24 */ /* 0x000fec000f8e00ff */
[----:B------:R-:W-:Y:S01]  /*4c20*/  IMAD.U32 R7, RZ, RZ, UR4 ;  /* 0x00000004ff077e24 */ /* 0x000fe2000f8e00ff */
[----:B------:R-:W-:Y:S04]  /*4c30*/  @!P1 R2UR UR4, R6 ;  /* 0x00000000060492ca */ /* 0x000fe800000e0000 */
[----:B------:R-:W-:Y:S11]  /*4c40*/  @!P1 R2UR UR5, R7 ;  /* 0x00000000070592ca */ /* 0x000ff600000e0000 */
[----:B------:R-:W-:Y:S02]  /*4c50*/  @!UPT UIADD3 URZ, UPT, UPT, URZ, URZ, URZ ;  /* 0x000000fffffff290 */ /* 0x000fe4000fffe0ff */
[----:B------:R1:W-:Y:S01]  /*4c60*/  @!UP0 UTMALDG.3D [UR16], [UR4], desc[UR6] ;  /* 0x00000610040085b4 */ /* 0x0003e20008011000 */
[----:B------:R1:W-:Y:S01]  /*4c70*/  @!P1 SYNCS.ARRIVE.TRANS64.RED.A0TR RZ, [UR21+0x80], R0 ;  /* 0x00008000ffff99a7 */ /* 0x0003e20008300415 */
[----:B------:R-:W-:Y:S01]  /*4c80*/  SYNCS.ARRIVE.TRANS64.RED.A1T0 RZ, [UR39], RZ ;  /* 0x000000ffffff79a7 */ /* 0x000fe20008100427 */
[----:B------:R-:W2:Y:S02]  /*4c90*/  SYNCS.PHASECHK.TRANS64.TRYWAIT P0, [UR21+0x98], R4 ;  /* 0x00009804ff0075a7 */ /* 0x000ea40008001115 */
[----:B-12---:R-:W-:Y:S05]  /*4ca0*/  @!P0 BRA `(.L_x_87) ;  /* 0x0000003400fc8947 */ /* 0x006fea0003800000 */
.L_x_157:
[----:B------:R-:W-:Y:S01]  /*4cb0*/  @!P1 IADD3 R2, P0, PT, R12, 0x580, RZ ;  /* 0x000005800c029810 */ /* 0x000fe20007f1e0ff */
[----:B------:R-:W-:Y:S01]  /*4cc0*/  VOTEU.ALL UP0, P1 ;  /* 0x0000000000ff7886 */ /* 0x000fe20000800000 */
[----:B------:R-:W-:Y:S01]  /*4cd0*/  UMOV UR6, 0x0 ;  /* 0x0000000000067882 */ /* 0x000fe20000000000 */
[----:B------:R-:W-:Y:S01]  /*4ce0*/  UMOV UR7, 0x10000000 ;  /* 0x1000000000077882 */ /* 0x000fe20000000000 */
[----:B------:R-:W-:Y:S01]  /*4cf0*/  @!P1 R2UR UR5, R2 ;  /* 0x00000000020592ca */ /* 0x000fe200000e0000 */
[----:B------:R-:W-:Y:S01]  /*4d00*/  @!P1 IMAD.X R0, RZ, RZ, R13, P0 ;  /* 0x000000ffff009224 */ /* 0x000fe200000e060d */
[----:B------:R-:W-:Y:S01]  /*4d10*/  @!UP0 UIADD3 UR10, UPT, UPT, UR18, 0x40, URZ ;  /* 0x00000040120a8890 */ /* 0x000fe2000fffe0ff */
[----:B------:R-:W-:Y:S01]  /*4d20*/  ISETP.NE.AND P0, PT, R10, 0x2, PT ;  /* 0x000000020a00780c */ /* 0x000fe20003f05270 */
[----:B------:R-:W-:Y:S01]  /*4d30*/  @!UP0 UIADD3 UR8, UPT, UPT, UR21, 0x1200, URZ ;  /* 0x0000120015088890 */ /* 0x000fe2000fffe0ff */
[----:B------:R-:W-:Y:S01]  /*4d40*/  LOP3.LUT R11, R11, 0x1, RZ, 0x3c, !PT ;  /* 0x000000010b0b7812 */ /* 0x000fe200078e3cff */
[----:B------:R-:W-:Y:S01]  /*4d50*/  @!UP0 UIADD3 UR9, UPT, UPT, UR21, 0x88, URZ ;  /* 0x0000008815098890 */ /* 0x000fe2000fffe0ff */
[----:B------:R-:W-:Y:S01]  /*4d60*/  @!P1 R2UR UR4, R0 ;  /* 0x00000000000492ca */ /* 0x000fe200000e0000 */
[----:B------:R-:W-:Y:S01]  /*4d70*/  VOTEU.ALL UP0, P1 ;  /* 0x0000000000ff7886 */ /* 0x000fe20000800000 */
[----:B------:R-:W-:Y:S01]  /*4d80*/  UMOV UR11, UR19 ;  /* 0x00000013000b7c82 */ /* 0x000fe20008000000 */
[----:B------:R-:W-:Y:S01]  /*4d90*/  UMOV UR12, UR36 ;  /* 0x00000024000c7c82 */ /* 0x000fe20008000000 */
[----:B------:R-:W-:Y:S01]  /*4da0*/  SEL R0, RZ, 0x1, P0 ;  /* 0x00000001ff007807 */ /* 0x000fe20000000000 */
[----:B------:R-:W-:Y:S01]  /*4db0*/  UIADD3 UR30, UPT, UPT, UR13, UR59, URZ ;  /* 0x0000003b0d1e7290 */ /* 0x000fe2000fffe0ff */
[----:B-1----:R-:W-:Y:S01]  /*4dc0*/  IMAD.U32 R4, RZ, RZ, UR5 ;  /* 0x00000005ff047e24 */ /* 0x002fe2000f8e00ff */
[----:B------:R-:W-:Y:S01]  /*4dd0*/  SEL R10, R10, RZ, P0 ;  /* 0x000000ff0a0a7207 */ /* 0x000fe20000000000 */
[----:B------:R-:W-:Y:S01]  /*4de0*/  UIADD3 UR20, UPT, UPT, UR14, UR62, URZ ;  /* 0x0000003e0e147290 */ /* 0x000fe2000fffe0ff */
[----:B------:R-:W-:Y:S01]  /*4df0*/  LOP3.LUT R9, R9, R0, RZ, 0x3c, !PT ;  /* 0x0000000009097212 */ /* 0x000fe200078e3cff */
[----:B------:R-:W-:Y:S01]  /*4e00*/  UMOV UR36, UR26 ;  /* 0x0000001a00247c82 */ /* 0x000fe20008000000 */
[----:B------:R-:W-:Y:S02]  /*4e10*/  UPLOP3.LUT UP4, UPT, UPT, UPT, UPT, 0x80, 0x8 ;  /* 0x000000000008789c */ /* 0x000fe40003f8f070 */
[----:B------:R-:W-:Y:S01]  /*4e20*/  IMAD.U32 R5, RZ, RZ, UR4 ;  /* 0x00000004ff057e24 */ /* 0x000fe2000f8e00ff */
[----:B------:R-:W-:Y:S04]  /*4e30*/  @!P1 R2UR UR4, R4 ;  /* 0x00000000040492ca */ /* 0x000fe800000e0000 */
[----:B------:R-:W-:Y:S11]  /*4e40*/  @!P1 R2UR UR5, R5 ;  /* 0x00000000050592ca */ /* 0x000ff600000e0000 */
[----:B------:R-:W-:Y:S02]  /*4e50*/  @!UPT UIADD3 URZ, UPT, UPT, URZ, URZ, URZ ;  /* 0x000000fffffff290 */ /* 0x000fe4000fffe0ff */
[----:B------:R1:W-:Y:S01]  /*4e60*/  @!UP0 UTMALDG.3D [UR8], [UR4], desc[UR6] ;  /* 0x00000608040085b4 */ /* 0x0003e20008011000 */
[----:B------:R1:W-:Y:S01]  /*4e70*/  @!P1 SYNCS.ARRIVE.TRANS64.RED.A0TR RZ, [UR21+0x88], R3 ;  /* 0x00008803ffff99a7 */ /* 0x0003e20008300415 */
[----:B------:R-:W-:Y:S01]  /*4e80*/  SYNCS.ARRIVE.TRANS64.RED.A1T0 RZ, [UR38], RZ ;  /* 0x000000ffffff79a7 */ /* 0x000fe20008100426 */
[----:B------:R-:W-:Y:S05]  /*4e90*/  BRA.U UP2, `(.L_x_88) ;  /* 0xfffffff502147547 */ /* 0x000fea000b83ffff */
[----:B-1----:R-:W-:-:S04]  /*4ea0*/  SHF.L.U32 R3, R11, 0x1f, RZ ;  /* 0x0000001f0b037819 */ /* 0x002fc800000006ff */
[----:B------:R-:W1:Y:S02]  /*4eb0*/  SYNCS.PHASECHK.TRANS64.TRYWAIT P0, [UR21+0x90], R3 ;  /* 0x00009003ff0075a7 */ /* 0x000e640008001115 */
[----:B-1----:R-:W-:Y:S05]  /*4ec0*/  @!P0 BRA `(.L_x_89) ;  /* 0x00000034008c8947 */ /* 0x002fea0003800000 */
.L_x_159:
[----:B-1----:R-:W-:-:S07]  /*4ed0*/  MOV R0, UR21 ;  /* 0x0000001500007c02 */ /* 0x002fce0008000f00 */
.L_x_90:
[----:B-1----:R-:W-:-:S04]  /*4ee0*/  SHF.L.U32 R3, R11, 0x1f, RZ ;  /* 0x0000001f0b037819 */ /* 0x002fc800000006ff */
[----:B------:R1:W2:Y:S03]  /*4ef0*/  SYNCS.PHASECHK.TRANS64.TRYWAIT P0, [R0+URZ+0x98], R3 ;  /* 0x00009803000075a7 */ /* 0x0002a600080011ff */
[----:B--2---:R-:W-:Y:S05]  /*4f00*/  @!P0 NANOSLEEP.SYNCS 0x989680 ;  /* 0x009896800000895d */ /* 0x004fea0003900000 */
[----:B------:R-:W2:Y:S02]  /*4f10*/  @!P0 SYNCS.PHASECHK.TRANS64 P0, [R0+URZ+0x98], R3 ;  /* 0x00009803000085a7 */ /* 0x000ea400080010ff */
[----:B--23--:R-:W-:Y:S05]  /*4f20*/  @P0 EXIT ;  /* 0x000000000000094d */ /* 0x00cfea0003800000 */
[----:B------:R-:W-:Y:S05]  /*4f30*/  BRA `(.L_x_90) ;  /* 0xfffffffc00e87947 */ /* 0x000fea000383ffff */
.L_x_79:
[----:B------:R-:W-:-:S06]  /*4f40*/  UISETP.GE.AND UP0, UPT, UR18, 0x4, UPT ;  /* 0x000000041200788c */ /* 0x000fcc000bf06270 */
[----:B------:R-:W-:-:S13]  /*4f50*/  PLOP3.LUT P0, PT, PT, PT, UP0, 0x80, 0x8 ;  /* 0x000000000008781c */ /* 0x000fda0003f0f008 */
[----:B-1----:R-:W-:Y:S05]  /*4f60*/  @!P0 EXIT ;  /* 0x000000000000894d */ /* 0x002fea0003800000 */
[----:B------:R-:W1:Y:S08]  /*4f70*/  S2UR UR4, SR_CgaCtaId ;  /* 0x00000000000479c3 */ /* 0x000e700000008800 */
[----:B------:R-:W-:Y:S01]  /*4f80*/  BAR.SYNC.DEFER_BLOCKING 0x6, 0xa0 ;  /* 0x0182800000007b1d */ /* 0x000fe20000010000 */
[C---:B------:R-:W-:Y:S01]  /*4f90*/  IMAD.SHL.U32 R7, R93.reuse, 0x40, RZ ;  /* 0x000000405d077824 */ /* 0x040fe200078e00ff */
[C---:B------:R-:W-:Y:S01]  /*4fa0*/  LOP3.LUT R95, R93.reuse, 0x60, RZ, 0xc0, !PT ;  /* 0x000000605d5f7812 */ /* 0x040fe200078ec0ff */
[----:B------:R-:W-:-:S02]  /*4fb0*/  IMAD.SHL.U32 R4, R93, 0x20, RZ ;  /* 0x000000205d047824 */ /* 0x000fc400078e00ff */
[----:B------:R-:W-:Y:S02]  /*4fc0*/  HFMA2 R36, -RZ, RZ, 0, 0 ;  /* 0x00000000ff247431 */ /* 0x000fe400000001ff */
[----:B------:R-:W-:Y:S01]  /*4fd0*/  IMAD.SHL.U32 R6, R93, 0x2, RZ ;  /* 0x000000025d067824 */ /* 0x000fe200078e00ff */
[----:B------:R-:W-:Y:S01]  /*4fe0*/  UMOV UR44, 0x400 ;  /* 0x00000400002c7882 */ /* 0x000fe20000000000 */
[----:B------:R-:W2:Y:S01]  /*4ff0*/  LDC.64 R82, c[0x0][0x8b0] ;  /* 0x00022c00ff527b82 */ /* 0x000ea20000000a00 */
[----:B------:R-:W-:Y:S01]  /*5000*/  LOP3.LUT R5, R7, 0x180, RZ, 0xc0, !PT ;  /* 0x0000018007057812 */ /* 0x000fe200078ec0ff */
[----:B------:R-:W-:Y:S01]  /*5010*/  IMAD.U32 R37, R93, 0x10000, RZ ;  /* 0x000100005d257824 */ /* 0x000fe200078e00ff */
[----:B------:R-:W-:Y:S01]  /*5020*/  LOP3.LUT R4, R4, 0xc00, RZ, 0xc0, !PT ;  /* 0x00000c0004047812 */ /* 0x000fe200078ec0ff */
[----:B------:R-:W-:Y:S01]  /*5030*/  IMAD.MOV.U32 R92, RZ, RZ, RZ ;  /* 0x000000ffff5c7224 */ /* 0x000fe200078e00ff */
[----:B------:R-:W-:Y:S01]  /*5040*/  LOP3.LUT R6, R5, 0x20, R6, 0xf8, !PT ;  /* 0x0000002005067812 */ /* 0x000fe200078ef806 */
[----:B------:R-:W-:Y:S01]  /*5050*/  IMAD.SHL.U32 R5, R93, 0x8, RZ ;  /* 0x000000085d057824 */ /* 0x000fe200078e00ff */
[----:B------:R-:W-:Y:S01]  /*5060*/  LOP3.LUT R4, R4, 0x40, R7, 0xf8, !PT ;  /* 0x0000004004047812 */ /* 0x000fe200078ef807 */
[----:B------:R-:W3:Y:S01]  /*5070*/  LDC.64 R80, c[0x0][0x8a8] ;  /* 0x00022a00ff507b82 */ /* 0x000ee20000000a00 */
[----:B------:R-:W-:Y:S01]  /*5080*/  LOP3.LUT R37, R37, 0x600000, RZ, 0xc0, !PT ;  /* 0x0060000025257812 */ /* 0x000fe200078ec0ff */
[----:B------:R-:W-:Y:S01]  /*5090*/  IMAD.MOV.U32 R87, RZ, RZ, RZ ;  /* 0x000000ffff577224 */ /* 0x000fe200078e00ff */
[----:B------:R-:W-:-:S02]  /*50a0*/  LOP3.LUT R5, R6, 0x30, R5, 0x78, !PT ;  /* 0x0000003006057812 */ /* 0x000fc400078e7805 */
[----:B------:R-:W-:Y:S02]  /*50b0*/  CS2R R90, SRZ ;  /* 0x00000000005a7805 */ /* 0x000fe4000001ff00 */
[----:B------:R-:W-:Y:S01]  /*50c0*/  LOP3.LUT R4, R4, 0x200, R7, 0xf8, !PT ;  /* 0x0000020004047812 */ /* 0x000fe200078ef807 */
[----:B------:R-:W-:Y:S01]  /*50d0*/  IMAD.MOV.U32 R89, RZ, RZ, RZ ;  /* 0x000000ffff597224 */ /* 0x000fe200078e00ff */
[----:B------:R-:W-:Y:S01]  /*50e0*/  LOP3.LUT R93, R93, 0x2, RZ, 0xc0, !PT ;  /* 0x000000025d5d7812 */ /* 0x000fe200078ec0ff */
[----:B-1----:R-:W-:Y:S01]  /*50f0*/  ULEA UR44, UR4, UR44, 0x18 ;  /* 0x0000002c042c7291 */ /* 0x002fe2000f8ec0ff */
[----:B------:R-:W-:Y:S01]  /*5100*/  LOP3.LUT R71, R4, R5, RZ, 0xfc, !PT ;  /* 0x0000000504477212 */ /* 0x000fe200078efcff */
[----:B------:R-:W1:Y:S01]  /*5110*/  LDCU UR57, c[0x0][0x370] ;  /* 0x00006e00ff3977ac */ /* 0x000e620008000800 */
[----:B------:R-:W-:Y:S01]  /*5120*/  IADD3 R88, PT, PT, -R93, RZ, RZ ;  /* 0x000000ff5d587210 */ /* 0x000fe20007ffe1ff */
[----:B------:R-:W-:Y:S01]  /*5130*/  UIADD3 UR4, UPT, UPT, UR44, 0x2200, URZ ;  /* 0x000022002c047890 */ /* 0x000fe2000fffe0ff */
[----:B------:R-:W4:Y:S04]  /*5140*/  LDCU UR43, c[0x0][0xb0c] ;  /* 0x00016180ff2b77ac */ /* 0x000f280008000800 */
[----:B------:R-:W1:Y:S01]  /*5150*/  LDS R0, [UR44+0x160] ;  /* 0x0001602cff007984 */ /* 0x000e620008000800 */
[----:B------:R-:W-:Y:S01]  /*5160*/  IMAD.U32 R94, RZ, RZ, UR4 ;  /* 0x00000004ff5e7e24 */ /* 0x000fe2000f8e00ff */
[----:B------:R-:W1:Y:S01]  /*5170*/  LDCU UR39, c[0x0][0xb30] ;  /* 0x00016600ff2777ac */ /* 0x000e620008000800 */
[----:B------:R-:W1:Y:S01]  /*5180*/  LDCU.64 UR46, c[0x0][0x888] ;  /* 0x00011100ff2e77ac */ /* 0x000e620008000a00 */
[----:B------:R-:W1:Y:S01]  /*5190*/  LDCU.64 UR40, c[0x0][0xb28] ;  /* 0x00016500ff2877ac */ /* 0x000e620008000a00 */
[----:B------:R-:W1:Y:S01]  /*51a0*/  LDCU.64 UR60, c[0x0][0x890] ;  /* 0x00011200ff3c77ac */ /* 0x000e620008000a00 */
[----:B------:R-:W1:Y:S01]  /*51b0*/  LDCU.128 UR52, c[0x0][0xb10] ;  /* 0x00016200ff3477ac */ /* 0x000e620008000c00 */
[----:B------:R-:W1:Y:S01]  /*51c0*/  LDCU UR56, c[0x0][0x374] ;  /* 0x00006e80ff3877ac */ /* 0x000e620008000800 */
[----:B------:R-:W-:Y:S01]  /*51d0*/  UIADD3 UR63, UPT, UPT, UR44, 0x200, URZ ;  /* 0x000002002c3f7890 */ /* 0x000fe2000fffe0ff */
[----:B-1234-:R-:W-:-:S11]  /*51e0*/  IMAD.IADD R37, R0, 0x1, R37 ;  /* 0x0000000100257824 */ /* 0x01efd600078e0225 */
.L_x_116:
[----:B------:R-:W-:Y:S02]  /*51f0*/  LEA R3, R87, UR44, 0x3 ;  /* 0x0000002c57037c11 */ /* 0x000fe4000f8e18ff */
[----:B------:R-:W-:Y:S02]  /*5200*/  SHF.L.U32 R0, R91, 0x1f, RZ ;  /* 0x0000001f5b007819 */ /* 0x000fe400000006ff */
[----:B------:R-:W-:Y:S02]  /*5210*/  LEA R5, R87, UR44, 0x4 ;  /* 0x0000002c57057c11 */ /* 0x000fe4000f8e20ff */
[----:B-1----:R-:W1:Y:S02]  /*5220*/  SYNCS.PHASECHK.TRANS64.TRYWAIT P0, [R3+URZ+0xb0], R0 ;  /* 0x0000b000030075a7 */ /* 0x002e6400080011ff */
[----:B-1----:R-:W-:Y:S05]  /*5230*/  @!P0 BRA `(.L_x_91) ;  /* 0x0000003000c88947 */ /* 0x002fea0003800000 */
.L_x_160:
[----:B------:R-:W2:Y:S01]  /*5240*/  LDS.128 R4, [R5+0x140] ;  /* 0x0001400005047984 */ /* 0x000ea20000000c00 */
[----:B------:R-:W-:Y:S01]  /*5250*/  UISETP.GE.AND UP0, UPT, UR42, 0x1, UPT ;  /* 0x000000012a00788c */ /* 0x000fe2000bf06270 */
[----:B------:R-:W-:Y:S01]  /*5260*/  @!PT LDS RZ, [RZ] ;  /* 0x00000000fffff984 */ /* 0x000fe20000000800 */
[----:B------:R-:W-:Y:S01]  /*5270*/  @!PT LDS RZ, [RZ] ;  /* 0x00000000fffff984 */ /* 0x000fe20000000800 */
[----:B------:R-:W-:Y:S01]  /*5280*/  @!PT LDS RZ, [RZ] ;  /* 0x00000000fffff984 */ /* 0x000fe20000000800 */
[----:B------:R-:W-:Y:S01]  /*5290*/  @!PT LDS RZ, [RZ] ;  /* 0x00000000fffff984 */ /* 0x000fe20000000800 */
[----:B------:R3:W-:Y:S06]  /*52a0*/  MEMBAR.ALL.CTA ;  /* 0x0000000000007992 */ /* 0x0007ec0000008000 */
[----:B---3--:R-:W3:Y:S01]  /*52b0*/  FENCE.VIEW.ASYNC.S ;  /* 0x00000000000073c6 */ /* 0x008ee20000000000 */
[----:B--2---:R-:W-:Y:S11]  /*52c0*/  LOP3.LUT P0, RZ, R6, 0x1, RZ, 0xc0, !PT ;  /* 0x0000000106ff7812 */ /* 0x004ff6000780c0ff */
[----:B------:R-:W-:Y:S02]  /*52d0*/  @!UPT UIADD3 URZ, UPT, UPT, URZ, URZ, URZ ;  /* 0x000000fffffff290 */ /* 0x000fe4000fffe0ff */
[----:B---3--:R-:W-:Y:S01]  /*52e0*/  VOTEU.ANY UP1, P0 ;  /* 0x0000000000ff7886 */ /* 0x008fe20000020100 */
[----:B------:R-:W-:Y:S01]  /*52f0*/  PLOP3.LUT P0, PT, PT, PT, UP1, 0x80, 0x8 ;  /* 0x000000000008781c */ /* 0x000fe20003f0f018 */
[----:B------:R-:W-:Y:S11]  /*5300*/  UP2UR UR45, UPR, URZ, 0x2 ;  /* 0x00000002ff2d7883 */ /* 0x000ff60008000000 */
[----:B------:R-:W-:Y:S01]  /*5310*/  @!UPT UIADD3 URZ, UPT, UPT, URZ, URZ, URZ ;  /* 0x000000fffffff290 */ /* 0x000fe2000fffe0ff */
[----:B-1----:R-:W-:Y:S02]  /*5320*/  @P0 SHF.R.U32.HI R0, RZ, 0x10, R5 ;  /* 0x00000010ff000819 */ /* 0x002fe40000011605 */
        /* <DEDUP_REMOVED lines=12> */
[----:B------:R-:W2:Y:S01]  /*53f0*/  LDCU UR12, c[0x0][0xb20] ;  /* 0x00016400ff0c77ac */ /* 0x000ea20008000800 */
[----:B------:R-:W-:Y:S02]  /*5400*/  UIMAD.WIDE.U32 UR4, UR56, UR55, URZ ;  /* 0x00000037380472a5 */ /* 0x000fe4000f8e00ff */
[----:B------:R-:W-:Y:S02]  /*5410*/  UIMAD.WIDE.U32 UR6, UR57, UR52, URZ ;  /* 0x00000034390672a5 */ /* 0x000fe4000f8e00ff */
[----:B------:R-:W-:Y:S02]  /*5420*/  UISETP.NE.AND UP0, UPT, UR54, 0x1, UPT ;  /* 0x000000013600788c */ /* 0x000fe4000bf05270 */
[----:B------:R-:W-:Y:S02]  /*5430*/  UIMAD.WIDE.U32 UR8, UR37, UR55, URZ ;  /* 0x00000037250872a5 */ /* 0x000fe4000f8e00ff */
[----:B------:R-:W-:Y:S02]  /*5440*/  UIMAD.WIDE.U32 UR10, UR38, UR52, URZ ;  /* 0x00000034260a72a5 */ /* 0x000fe4000f8e00ff */
[----:B------:R-:W-:Y:S02]  /*5450*/  UISETP.NE.AND UP1, UPT, UR43, 0x1, UPT ;  /* 0x000000012b00788c */ /* 0x000fe4000bf25270 */
[----:B------:R-:W-:Y:S01]  /*5460*/  UISETP.NE.AND UP2, UPT, UR42, 0x1, UPT ;  /* 0x000000012a00788c */ /* 0x000fe2000bf45270 */
[----:B------:R-:W-:Y:S02]  /*5470*/  UMOV UR4, UR5 ;  /* 0x0000000500047c82 */ /* 0x000fe40008000000 */
[----:B--2---:R-:W-:Y:S03]  /*5480*/  USHF.R.U32.HI UR5, URZ, UR12, UR4 ;  /* 0x0000000cff057299 */ /* 0x004fe60008011604 */
[----:B------:R-:W-:Y:S02]  /*5490*/  UMOV UR4, UR7 ;  /* 0x0000000700047c82 */ /* 0x000fe40008000000 */
[----:B------:R-:W-:Y:S02]  /*54a0*/  USHF.R.U32.HI UR7, URZ, UR53, UR4 ;  /* 0x00000035ff077299 */ /* 0x000fe40008011604 */
[----:B------:R-:W-:Y:S02]  /*54b0*/  USEL UR4, UR56, UR5, !UP0 ;  /* 0x0000000538047287 */ /* 0x000fe4000c000000 */
[----:B------:R-:W-:Y:S01]  /*54c0*/  USEL UR7, UR57, UR7, !UP1 ;  /* 0x0000000739077287 */ /* 0x000fe2000c800000 */
[----:B------:R-:W-:Y:S01]  /*54d0*/  UMOV UR5, UR9 ;  /* 0x0000000900057c82 */ /* 0x000fe20008000000 */
[----:B------:R-:W-:Y:S02]  /*54e0*/  UIMAD.WIDE.U32 UR8, UR4, UR40, URZ ;  /* 0x00000028040872a5 */ /* 0x000fe4000f8e00ff */
[----:B------:R-:W-:Y:S03]  /*54f0*/  USHF.R.U32.HI UR6, URZ, UR12, UR5 ;  /* 0x0000000cff067299 */ /* 0x000fe60008011605 */
[----:B------:R-:W-:Y:S01]  /*5500*/  UMOV UR5, UR11 ;  /* 0x0000000b00057c82 */ /* 0x000fe20008000000 */
[----:B------:R-:W-:Y:S02]  /*5510*/  UIMAD.WIDE.U32 UR10, UR7, UR40, URZ ;  /* 0x00000028070a72a5 */ /* 0x000fe4000f8e00ff */
[----:B------:R-:W-:Y:S02]  /*5520*/  USHF.R.U32.HI UR12, URZ, UR53, UR5 ;  /* 0x00000035ff0c7299 */ /* 0x000fe40008011605 */
[----:B------:R-:W-:Y:S01]  /*5530*/  USEL UR6, UR37, UR6, !UP0 ;  /* 0x0000000625067287 */ /* 0x000fe2000c000000 */
[----:B------:R-:W-:Y:S02]  /*5540*/  UMOV UR5, UR9 ;  /* 0x0000000900057c82 */ /* 0x000fe40008000000 */
[----:B------:R-:W-:Y:S01]  /*5550*/  UMOV UR10, UR11 ;  /* 0x0000000b000a7c82 */ /* 0x000fe20008000000 */
[----:B------:R-:W-:Y:S02]  /*5560*/  @UP2 USHF.R.U32.HI UR4, URZ, UR41, UR5 ;  /* 0x00000029ff042299 */ /* 0x000fe40008011605 */
[----:B------:R-:W-:Y:S02]  /*5570*/  @UP2 USHF.R.U32.HI UR7, URZ, UR41, UR10 ;  /* 0x00000029ff072299 */ /* 0x000fe4000801160a */
[----:B------:R-:W-:Y:S02]  /*5580*/  UIMAD UR4, UR42, UR4, URZ ;  /* 0x000000042a0472a4 */ /* 0x000fe4000f8e02ff */
[----:B------:R-:W-:Y:S02]  /*5590*/  UIMAD.WIDE.U32 UR10, UR6, UR40, URZ ;  /* 0x00000028060a72a5 */ /* 0x000fe4000f8e00ff */
[----:B------:R-:W-:Y:S02]  /*55a0*/  USEL UR5, UR38, UR12, !UP1 ;  /* 0x0000000c26057287 */ /* 0x000fe4000c800000 */
[----:B------:R-:W-:Y:S02]  /*55b0*/  UIMAD UR8, UR42, UR7, URZ ;  /* 0x000000072a0872a4 */ /* 0x000fe4000f8e02ff */
[----:B------:R-:W-:Y:S03]  /*55c0*/  UISETP.GE.AND UP0, UPT, UR6, UR4, UPT ;  /* 0x000000040600728c */ /* 0x000fe6000bf06270 */
[----:B------:R-:W-:Y:S01]  /*55d0*/  UMOV UR4, UR11 ;  /* 0x0000000b00047c82 */ /* 0x000fe20008000000 */
[----:B------:R-:W-:Y:S02]  /*55e0*/  UISETP.GE.OR UP0, UPT, UR5, UR8, UP0 ;  /* 0x000000080500728c */ /* 0x000fe40008706670 */
[----:B------:R-:W-:Y:S02]  /*55f0*/  USHF.R.U32.HI UR4, URZ, UR41, UR4 ;  /* 0x00000029ff047299 */ /* 0x000fe40008011604 */
[----:B------:R-:W-:Y:S02]  /*5600*/  UIMAD.WIDE.U32 UR8, UR5, UR40, URZ ;  /* 0x00000028050872a5 */ /* 0x000fe4000f8e00ff */
[----:B------:R-:W-:Y:S02]  /*5610*/  USEL UR11, UR6, UR4, !UP2 ;  /* 0x00000004060b7287 */ /* 0x000fe4000d000000 */
[----:B------:R-:W-:Y:S02]  /*5620*/  UIADD3 UR8, UPT, UPT, -UR5, URZ, URZ ;  /* 0x000000ff05087290 */ /* 0x000fe4000fffe1ff */
[----:B------:R-:W-:Y:S01]  /*5630*/  UIADD3 UR10, UPT, UPT, -UR11, URZ, URZ ;  /* 0x000000ff0b0a7290 */ /* 0x000fe2000fffe1ff */
[----:B------:R-:W-:Y:S01]  /*5640*/  @!UP0 UMOV UR4, UR9 ;  /* 0x0000000900048c82 */ /* 0x000fe20008000000 */
[----:B------:R-:W-:Y:S02]  /*5650*/  UIADD3 UR9, UPT, UPT, -UR6, URZ, URZ ;  /* 0x000000ff06097290 */ /* 0x000fe4000fffe1ff */
[----:B------:R-:W-:Y:S02]  /*5660*/  @!UP0 USHF.R.U32.HI UR4, URZ, UR41, UR4 ;  /* 0x00000029ff048299 */ /* 0x000fe40008011604 */
[----:B------:R-:W-:Y:S02]  /*5670*/  UIMAD UR10, UR42, UR10, UR6 ;  /* 0x0000000a2a0a72a4 */ /* 0x000fe4000f8e0206 */
[----:B------:R-:W-:Y:S04]  /*5680*/  @!UP0 USEL UR4, UR5, UR4, !UP2 ;  /* 0x0000000405048287 */ /* 0x000fe8000d000000 */
[----:B------:R-:W-:Y:S02]  /*5690*/  @!UP0 UIMAD UR10, UR7, UR10, UR4 ;  /* 0x0000000a070a82a4 */ /* 0x000fe4000f8e0204 */
[----:B------:R-:W-:Y:S02]  /*56a0*/  @!UP0 UIADD3 UR11, UPT, UPT, UR11, -UR4, URZ ;  /* 0x800000040b0b8290 */ /* 0x000fe4000fffe0ff */
[----:B------:R-:W-:Y:S02]  /*56b0*/  UIMAD UR7, UR43, UR8, UR38 ;  /* 0x000000082b0772a4 */ /* 0x000fe4000f8e0226 */
[----:B------:R-:W-:Y:S02]  /*56c0*/  @!UP0 UIMAD UR6, UR11, UR42, UR5 ;  /* 0x0000002a0b0682a4 */ /* 0x000fe4000f8e0205 */
[----:B------:R-:W-:Y:S01]  /*56d0*/  UIMAD UR4, UR54, UR9, UR37 ;  /* 0x00000009360472a4 */ /* 0x000fe2000f8e0225 */
[----:B------:R-:W-:Y:S02]  /*56e0*/  @!UP0 UMOV UR5, UR10 ;  /* 0x0000000a00058c82 */ /* 0x000fe40008000000 */
[----:B------:R-:W-:Y:S02]  /*56f0*/  UIMAD UR38, UR5, UR43, UR7 ;  /* 0x0000002b052672a4 */ /* 0x000fe4000f8e0207 */
[----:B------:R-:W-:Y:S11]  /*5700*/  UIMAD UR37, UR6, UR54, UR4 ;  /* 0x00000036062572a4 */ /* 0x000ff6000f8e0204 */
[----:B------:R-:W-:Y:S01]  /*5710*/  @!UPT UIADD3 URZ, UPT, UPT, URZ, URZ, URZ ;  /* 0x000000fffffff290 */ /* 0x000fe2000fffe0ff */
.L_x_92:
[----:B------:R-:W-:Y:S01]  /*5720*/  UISETP.NE.AND UP0, UPT, UR39, 0x1, UPT ;  /* 0x000000012700788c */ /* 0x000fe2000bf05270 */
[----:B------:R-:W-:Y:S01]  /*5730*/  IADD3 R87, PT, PT, R87, 0x1, RZ ;  /* 0x0000000157577810 */ /* 0x000fe20007ffe0ff */
[----:B------:R-:W-:Y:S02]  /*5740*/  USHF.L.U32 UR50, UR20, 0x6, URZ ;  /* 0x0000000614327899 */ /* 0x000fe400080006ff */
[----:B------:R-:W-:Y:S07]  /*5750*/  USHF.L.U32 UR49, UR30, 0x7, URZ ;  /* 0x000000071e317899 */ /* 0x000fee00080006ff */
[----:B------:R-:W2:Y:S01]  /*5760*/  @!UP0 LDCU.128 UR12, c[0x0][0xb10] ;  /* 0x00016200ff0c87ac */ /* 0x000ea20008000c00 */
[----:B------:R-:W3:Y:S01]  /*5770*/  @!UP0 LDCU UR5, c[0x0][0xb0c] ;  /* 0x00016180ff0587ac */ /* 0x000ee20008000800 */
[----:B------:R-:W4:Y:S01]  /*5780*/  @!UP0 LDCU UR10, c[0x0][0xb20] ;  /* 0x00016400ff0a87ac */ /* 0x000f220008000800 */
[----:B--2---:R-:W-:Y:S02]  /*5790*/  UIMAD.WIDE.U32 UR8, UR38, UR12, URZ ;  /* 0x0000000c260872a5 */ /* 0x004fe4000f8e00ff */
[----:B------:R-:W-:Y:S02]  /*57a0*/  UIMAD.WIDE.U32 UR6, UR37, UR15, URZ ;  /* 0x0000000f250672a5 */ /* 0x000fe4000f8e00ff */
[----:B------:R-:W-:Y:S03]  /*57b0*/  @!UP0 UISETP.NE.AND UP1, UPT, UR14, 0x1, UPT ;  /* 0x000000010e00888c */ /* 0x000fe6000bf25270 */
[----:B------:R-:W-:Y:S01]  /*57c0*/  @!UP0 UMOV UR4, UR9 ;  /* 0x0000000900048c82 */ /* 0x000fe20008000000 */
[----:B---3--:R-:W-:Y:S02]  /*57d0*/  @!UP0 UISETP.NE.AND UP2, UPT, UR5, 0x1, UPT ;  /* 0x000000010500888c */ /* 0x008fe4000bf45270 */
[----:B------:R-:W-:Y:S01]  /*57e0*/  @!UP0 USHF.R.U32.HI UR4, URZ, UR13, UR4 ;  /* 0x0000000dff048299 */ /* 0x000fe20008011604 */
[----:B------:R-:W-:Y:S02]  /*57f0*/  @!UP0 UMOV UR6, UR7 ;  /* 0x0000000700068c82 */ /* 0x000fe40008000000 */
[----:B----4-:R-:W-:Y:S02]  /*5800*/  @!UP0 USHF.R.U32.HI UR6, URZ, UR10, UR6 ;  /* 0x0000000aff068299 */ /* 0x010fe40008011606 */
[----:B------:R-:W-:Y:S02]  /*5810*/  @!UP0 USEL UR7, UR38, UR4, !UP2 ;  /* 0x0000000426078287 */ /* 0x000fe4000d000000 */
[----:B------:R-:W-:Y:S04]  /*5820*/  @!UP0 USEL UR6, UR37, UR6, !UP1 ;  /* 0x0000000625068287 */ /* 0x000fe8000c800000 */
[----:B------:R-:W-:Y:S02]  /*5830*/  @!UP0 UIADD3 UR4, UPT, UPT, -UR7, UR6, URZ ;  /* 0x0000000607048290 */ /* 0x000fe4000fffe1ff */
[----:B------:R-:W-:Y:S02]  /*5840*/  @!UP0 UIADD3 UR6, UPT, UPT, UR7, -UR6, URZ ;  /* 0x8000000607068290 */ /* 0x000fe4000fffe0ff */
[----:B------:R-:W-:Y:S02]  /*5850*/  @!UP0 UIMAD UR38, UR4, UR5, UR38 ;  /* 0x00000005042682a4 */ /* 0x000fe4000f8e0226 */
[----:B------:R-:W-:Y:S02]  /*5860*/  @!UP0 UIMAD UR37, UR6, UR14, UR37 ;  /* 0x0000000e062582a4 */ /* 0x000fe4000f8e0225 */
[----:B------:R-:W-:Y:S09]  /*5870*/  ULOP3.LUT UP0, URZ, UR63, 0x1b0, URZ, 0xc0, !UPT ;  /* 0x000001b03fff7892 */ /* 0x000ff2000f80c0ff */
[----:B------:R-:W-:Y:S05]  /*5880*/  BRA.U !UP0, `(.L_x_93) ;  /* 0x0000000108407547 */ /* 0x000fea000b800000 */
[----:B------:R-:W2:Y:S01]  /*5890*/  LDCU.64 UR8, c[0x4][0x80] ;  /* 0x01001000ff0877ac */ /* 0x000ea20008000a00 */
[----:B------:R-:W-:Y:S01]  /*58a0*/  MOV R3, 0x0 ;  /* 0x0000000000037802 */ /* 0x000fe20000000f00 */
[----:B------:R-:W-:Y:S02]  /*58b0*/  HFMA2 R12, -RZ, RZ, 0, 5.9604644775390625e-08 ;  /* 0x00000001ff0c7431 */ /* 0x000fe400000001ff */
[----:B------:R-:W-:Y:S02]  /*58c0*/  IMAD.MOV.U32 R8, RZ, RZ, 0x70 ;  /* 0x00000070ff087424 */ /* 0x000fe400078e00ff */
[----:B------:R-:W-:Y:S01]  /*58d0*/  IMAD.MOV.U32 R13, RZ, RZ, RZ ;  /* 0x000000ffff0d7224 */ /* 0x000fe200078e00ff */
[----:B------:R-:W3:Y:S01]  /*58e0*/  LDCU.64 UR6, c[0x4][0x88] ;  /* 0x01001100ff0677ac */ /* 0x000ee20008000a00 */
[----:B------:R-:W4:Y:S01]  /*58f0*/  LDC.64 R2, c[0x4][R3] ;  /* 0x0100000003027b82 */ /* 0x000f220000000a00 */
[----:B------:R-:W1:Y:S01]  /*5900*/  LDCU.64 UR4, c[0x4][0x8] ;  /* 0x01000100ff0477ac */ /* 0x000e620008000a00 */
[----:B--2---:R-:W-:Y:S01]  /*5910*/  MOV R5, UR9 ;  /* 0x0000000900057c02 */ /* 0x004fe20008000f00 */
[----:B------:R-:W-:Y:S01]  /*5920*/  IMAD.U32 R4, RZ, RZ, UR8 ;  /* 0x00000008ff047e24 */ /* 0x000fe2000f8e00ff */
[----:B---3--:R-:W-:Y:S01]  /*5930*/  MOV R7, UR7 ;  /* 0x0000000700077c02 */ /* 0x008fe20008000f00 */
[----:B------:R-:W-:Y:S01]  /*5940*/  IMAD.U32 R6, RZ, RZ, UR6 ;  /* 0x00000006ff067e24 */ /* 0x000fe2000f8e00ff */
[----:B-1----:R-:W-:Y:S01]  /*5950*/  MOV R11, UR5 ;  /* 0x00000005000b7c02 */ /* 0x002fe20008000f00 */
[----:B------:R-:W-:Y:S02]  /*5960*/  IMAD.U32 R10, RZ, RZ, UR4 ;  /* 0x00000004ff0a7e24 */ /* 0x000fe4000f8e00ff */
[----:B------:R-:W-:Y:S07]  /*5970*/  LEPC R20, `(.L_x_93) ;  /* 0x000000001014794e */ /* 0x000fee0000000000 */
[----:B----45:R-:W-:Y:S05]  /*5980*/  CALL.ABS.NOINC R2 ;  /* 0x0000000002007343 */ /* 0x030fea0003c00000 */
.L_x_93:
[----:B------:R-:W-:Y:S01]  /*5990*/  LOP3.LUT P0, RZ, R94, 0x1b0, RZ, 0xc0, !PT ;  /* 0x000001b05eff7812 */ /* 0x000fe2000780c0ff */
[----:B------:R-:W-:Y:S11]  /*59a0*/  BSSY.RECONVERGENT B6, `(.L_x_94) ;  /* 0x0000013000067945 */ /* 0x000ff60003800200 */
[----:B------:R-:W-:Y:S01]  /*59b0*/  @!UPT UIADD3 URZ, UPT, UPT, URZ, URZ, URZ ;  /* 0x000000fffffff290 */ /* 0x000fe2000fffe0ff */
[----:B------:R-:W-:Y:S05]  /*59c0*/  @!P0 BRA `(.L_x_95) ;  /* 0x0000000000408947 */ /* 0x000fea0003800000 */
        /* <DEDUP_REMOVED lines=16> */
.L_x_95:
[----:B------:R-:W-:Y:S05]  /*5ad0*/  BSYNC.RECONVERGENT B6 ;  /* 0x0000000000067941 */ /* 0x000fea0003800200 */
.L_x_94:
[----:B------:R-:W-:Y:S01]  /*5ae0*/  R2UR UR4, R86 ;  /* 0x00000000560472ca */ /* 0x000fe200000e0000 */
[----:B------:R-:W-:Y:S01]  /*5af0*/  UISETP.NE.U32.AND UP0, UPT, UR60, URZ, UPT ;  /* 0x000000ff3c00728c */ /* 0x000fe2000bf05070 */
[----:B------:R-:W-:Y:S02]  /*5b00*/  ISETP.NE.U32.AND P4, PT, R82, RZ, PT ;  /* 0x000000ff5200720c */ /* 0x000fe40003f85070 */
[----:B------:R-:W-:Y:S01]  /*5b10*/  ISETP.NE.U32.AND P2, PT, RZ, UR46, PT ;  /* 0x0000002eff007c0c */ /* 0x000fe2000bf45070 */
[----:B------:R-:W-:Y:S01]  /*5b20*/  UISETP.NE.AND.EX UP1, UPT, UR61, URZ, UPT, UP0 ;  /* 0x000000ff3d00728c */ /* 0x000fe2000bf25300 */
[----:B------:R-:W-:Y:S01]  /*5b30*/  ISETP.NE.AND.EX P4, PT, R83, RZ, PT, P4 ;  /* 0x000000ff5300720c */ /* 0x000fe20003f85340 */
[----:B------:R-:W-:Y:S01]  /*5b40*/  UPLOP3.LUT UP0, UPT, UPT, UPT, UPT, 0x40, 0x4 ;  /* 0x000000000004789c */ /* 0x000fe20003f0e870 */
[----:B------:R-:W-:Y:S05]  /*5b50*/  ISETP.NE.AND.EX P2, PT, RZ, UR47, PT, P2 ;  /* 0x0000002fff007c0c */ /* 0x000fea000bf45320 */
[----:B------:R-:W-:Y:S06]  /*5b60*/  UISETP.NE.AND UP2, UPT, UR4, URZ, UPT ;  /* 0x000000ff0400728c */ /* 0x000fec000bf45270 */
[----:B------:R-:W-:Y:S05]  /*5b70*/  PLOP3.LUT P1, PT, PT, PT, UP2, 0x80, 0x8 ;  /* 0x000000000008781c */ /* 0x000fea0003f2f028 */
[----:B------:R-:W-:Y:S06]  /*5b80*/  @UP2 UPLOP3.LUT UP0, UPT, UPT, UPT, UP1, 0x80, 0x8 ;  /* 0x000000000008289c */ /* 0x000fec0003f0f010 */
[----:B------:R-:W-:Y:S01]  /*5b90*/  PLOP3.LUT P0, PT, PT, PT, UP0, 0x80, 0x8 ;  /* 0x000000000008781c */ /* 0x000fe20003f0f008 */
[----:B------:R-:W-:Y:S01]  /*5ba0*/  @!UPT UIADD3 URZ, UPT, UPT, URZ, URZ, URZ ;  /* 0x000000fffffff290 */ /* 0x000fe2000fffe0ff */
[----:B------:R-:W-:Y:S11]  /*5bb0*/  BRA.U !UP1, `(.L_x_96) ;  /* 0x00000001093c7547 */ /* 0x000ff6000b800000 */
[----:B------:R-:W-:Y:S01]  /*5bc0*/  UISETP.NE.U32.AND UP0, UPT, UR46, URZ, UPT ;  /* 0x000000ff2e00728c */ /* 0x000fe2000bf05070 */
[----:B-1----:R-:W-:Y:S01]  /*5bd0*/  HFMA2 R0, -RZ, RZ, 0, 5.9604644775390625e-08 ;  /* 0x00000001ff007431 */ /* 0x002fe200000001ff */
[----:B------:R-:W1:Y:S01]  /*5be0*/  LDCU.64 UR8, c[0x0][0x358] ;  /* 0x00006b00ff0877ac */ /* 0x000e620008000a00 */
[----:B------:R-:W-:Y:S01]  /*5bf0*/  IMAD.MOV.U32 R84, RZ, RZ, 0x1 ;  /* 0x00000001ff547424 */ /* 0x000fe200078e00ff */
[----:B------:R-:W-:Y:S06]  /*5c00*/  UISETP.NE.AND.EX UP0, UPT, UR47, URZ, UPT, UP0 ;  /* 0x000000ff2f00728c */ /* 0x000fec000bf05300 */
        /* <DEDUP_REMOVED lines=9> */
[----:B--23--:R-:W-:Y:S02]  /*5ca0*/  @!P3 IMAD.U32 R41, RZ, RZ, UR4 ;  /* 0x00000004ff29be24 */ /* 0x00cfe4000f8e00ff */
.L_x_96:
[----:B------:R-:W-:Y:S05]  /*5cb0*/  @!P4 BRA `(.L_x_97) ;  /* 0x000000000024c947 */ /* 0x000fea0003800000 */
[----:B------:R-:W-:Y:S01]  /*5cc0*/  ISETP.NE.U32.AND P3, PT, R80, RZ, PT ;  /* 0x000000ff5000720c */ /* 0x000fe20003f65070 */
[----:B------:R-:W2:Y:S03]  /*5cd0*/  LDCU.64 UR4, c[0x0][0x358] ;  /* 0x00006b00ff0477ac */ /* 0x000ea60008000a00 */
[----:B------:R-:W-:Y:S11]  /*5ce0*/  ISETP.NE.AND.EX P3, PT, R81, RZ, PT, P3 ;  /* 0x000000ff5100720c */ /* 0x000ff60003f65330 */
[----:B------:R-:W-:Y:S02]  /*5cf0*/  @!UPT UIADD3 URZ, UPT, UPT, URZ, URZ, URZ ;  /* 0x000000fffffff290 */ /* 0x000fe4000fffe0ff */
[----:B------:R-:W3:Y:S01]  /*5d00*/  @P3 LDC.64 R2, c[0x0][0x8a8] ;  /* 0x00022a00ff023b82 */ /* 0x000ee20000000a00 */
[----:B-1----:R-:W-:Y:S04]  /*5d10*/  @P3 IMAD R0, R82, UR36, RZ ;  /* 0x0000002452003c24 */ /* 0x002fe8000f8e02ff */
[----:B---3--:R-:W-:Y:S05]  /*5d20*/  @P3 IMAD.WIDE R2, R0, 0x4, R2 ;  /* 0x0000000400023825 */ /* 0x008fea00078e0202 */
[----:B--2--5:R2:W5:Y:S02]  /*5d30*/  @P3 LDG.E R38, desc[UR4][R2.64] ;  /* 0x0000000402263981 */ /* 0x024564000c1e1900 */
[----:B--2---:R-:W3:Y:S02]  /*5d40*/  @!P3 LDC R38, c[0x0][0x8a0] ;  /* 0x00022800ff26bb82 */ /* 0x004ee40000000800 */
.L_x_97:
[----:B-----5:R-:W-:Y:S01]  /*5d50*/  FSETP.NEU.AND P4, PT, R41, RZ, PT ;  /* 0x000000ff2900720b */ /* 0x020fe20003f8d000 */
[----:B------:R-:W-:Y:S01]  /*5d60*/  BSSY B1, `(.L_x_98) ;  /* 0x0000042000017945 */ /* 0x000fe20003800000 */
[----:B------:R-:W-:Y:S01]  /*5d70*/  SEL R5, RZ, 0xffffffff, P2 ;  /* 0xffffffffff057807 */ /* 0x000fe20001000000 */
[----:B------:R-:W-:Y:S01]  /*5d80*/  IMAD.MOV.U32 R102, RZ, RZ, 0x1 ;  /* 0x00000001ff667424 */ /* 0x000fe200078e00ff */
[----:B------:R-:W-:Y:S02]  /*5d90*/  LOP3.LUT P3, RZ, R84, 0xff, RZ, 0xc0, !PT ;  /* 0x000000ff54ff7812 */ /* 0x000fe4000786c0ff */
[----:B------:R-:W-:Y:S02]  /*5da0*/  CS2R R78, SRZ ;  /* 0x00000000004e7805 */ /* 0x000fe4000001ff00 */
[----:B------:R-:W-:Y:S02]  /*5db0*/  @P1 SEL R4, RZ, 0xffffffff, P4 ;  /* 0xffffffffff041807 */ /* 0x000fe40002000000 */
[----:B------:R-:W-:Y:S02]  /*5dc0*/  CS2R R76, SRZ ;  /* 0x00000000004c7805 */ /* 0x000fe4000001ff00 */
[----:B------:R-:W-:Y:S02]  /*5dd0*/  LEA R2, R90, UR44, 0x3 ;  /* 0x0000002c5a027c11 */ /* 0x000fe4000f8e18ff */
[----:B------:R-:W-:Y:S02]  /*5de0*/  CS2R R74, SRZ ;  /* 0x00000000004a7805 */ /* 0x000fe4000001ff00 */
[----:B------:R-:W-:Y:S02]  /*5df0*/  @P0 SEL R4, R5, R4, !P3 ;  /* 0x0000000405040207 */ /* 0x000fe40005800000 */
[----:B------:R-:W-:Y:S02]  /*5e00*/  CS2R R72, SRZ ;  /* 0x0000000000487805 */ /* 0x000fe4000001ff00 */
[----:B------:R-:W-:Y:S02]  /*5e10*/  LEA R100, R36, UR44, 0x3 ;  /* 0x0000002c24647c11 */ /* 0x000fe4000f8e18ff */
[----:B------:R-:W-:Y:S02]  /*5e20*/  @P1 LOP3.LUT R4, R4, 0x1, RZ, 0xc0, !PT ;  /* 0x0000000104041812 */ /* 0x000fe400078ec0ff */
[----:B------:R-:W-:Y:S02]  /*5e30*/  SHF.L.U32 R3, R92, 0x1f, RZ ;  /* 0x0000001f5c037819 */ /* 0x000fe400000006ff */
[----:B------:R-:W-:Y:S02]  /*5e40*/  ISETP.NE.U32.OR P6, PT, R4, 0x1, !P1 ;  /* 0x000000010400780c */ /* 0x000fe40004fc5470 */
[----:B------:R-:W-:Y:S02]  /*5e50*/  PLOP3.LUT P2, PT, PT, PT, UP1, 0x80, 0x8 ;  /* 0x000000000008781c */ /* 0x000fe40003f4f018 */
[C---:B------:R-:W-:Y:S02]  /*5e60*/  LEA.HI R39, R36.reuse, R36, RZ, 0x1 ;  /* 0x0000002424277211 */ /* 0x040fe400078f08ff */
[----:B------:R-:W-:Y:S02]  /*5e70*/  SEL R4, RZ, 0xffffffff, P4 ;  /* 0xffffffffff047807 */ /* 0x000fe40002000000 */
[----:B------:R-:W-:Y:S01]  /*5e80*/  P2R R96, PR, RZ, 0x40 ;  /* 0x00000040ff607803 */ /* 0x000fe20000000000 */
[C---:B-1----:R-:W-:Y:S01]  /*5e90*/  IMAD.SHL.U32 R0, R39.reuse, 0x40, RZ ;  /* 0x0000004027007824 */ /* 0x042fe200078e00ff */
[----:B------:R-:W-:Y:S03]  /*5ea0*/  LOP3.LUT R39, R39, 0xffe, RZ, 0xc0, !PT ;  /* 0x00000ffe27277812 */ /* 0x000fe600078ec0ff */
[----:B------:R-:W-:Y:S02]  /*5eb0*/  @P6 SHF.L.U32 R7, R89, 0x1f, RZ ;  /* 0x0000001f59076819 */ /* 0x000fe400000006ff */
[----:B------:R-:W-:Y:S01]  /*5ec0*/  @P2 SEL R4, R5, R4, !P3 ;  /* 0x0000000405042207 */ /* 0x000fe20005800000 */
[----:B------:R-:W-:Y:S01]  /*5ed0*/  IMAD.IADD R39, R36, 0x1, -R39 ;  /* 0x0000000124277824 */ /* 0x000fe200078e0a27 */
[----:B------:R-:W1:Y:S01]  /*5ee0*/  @P6 SYNCS.PHASECHK.TRANS64.TRYWAIT P1, [R2+URZ+0x80], R7 ;  /* 0x00008007020065a7 */ /* 0x000e6200080211ff */
[----:B------:R-:W-:Y:S02]  /*5ef0*/  LOP3.LUT R0, R0, 0xffffff80, RZ, 0xc0, !PT ;  /* 0xffffff8000007812 */ /* 0x000fe400078ec0ff */
[----:B------:R-:W-:Y:S03]  /*5f00*/  LOP3.LUT R4, R4, 0x1, RZ, 0xc0, !PT ;  /* 0x0000000104047812 */ /* 0x000fe600078ec0ff */
[----:B------:R-:W-:Y:S01]  /*5f10*/  IMAD.IADD R0, R37, 0x1, R0 ;  /* 0x0000000125007824 */ /* 0x000fe200078e0200 */
[----:B------:R-:W-:Y:S03]  /*5f20*/  ISETP.NE.U32.AND P5, PT, R4, 0x1, PT ;  /* 0x000000010400780c */ /* 0x000fe60003fa5070 */
[----:B------:R-:W-:Y:S01]  /*5f30*/  IMAD R39, R39, 0x100000, R0 ;  /* 0x0010000027277824 */ /* 0x000fe200078e0200 */
[----:B------:R-:W-:Y:S01]  /*5f40*/  P2R R103, PR, RZ, 0x20 ;  /* 0x00000020ff677803 */ /* 0x000fe20000000000 */
[----:B------:R2:W4:Y:S01]  /*5f50*/  SYNCS.PHASECHK.TRANS64.TRYWAIT P0, [R100+URZ+0xd0], R3 ;  /* 0x0000d003640075a7 */ /* 0x00052200080011ff */
[----:B-1----:R-:W-:Y:S01]  /*5f60*/  @P6 SEL R102, RZ, 0x1, !P1 ;  /* 0x00000001ff666807 */ /* 0x002fe20004800000 */
[----:B--2---:R-:W-:Y:S06]  /*5f70*/  @!P6 BRA `(.L_x_99) ;  /* 0x000000000080e947 */ /* 0x004fec0003800000 */
[----:B------:R-:W-:Y:S01]  /*5f80*/  @P5 IMAD R6, R90, 0x1000, R71 ;  /* 0x000010005a065824 */ /* 0x000fe200078e0247 */
[----:B------:R-:W1:Y:S01]  /*5f90*/  S2R R0, SR_CgaCtaId ;  /* 0x0000000000007919 */ /* 0x000e620000008800 */
[----:B------:R-:W-:Y:S01]  /*5fa0*/  ISETP.NE.AND P1, PT, R102, RZ, PT ;  /* 0x000000ff6600720c */ /* 0x000fe20003f25270 */
[----:B------:R-:W-:Y:S01]  /*5fb0*/  BSSY B0, `(.L_x_100) ;  /* 0x000000b000007945 */ /* 0x000fe20003800000 */
[----:B------:R-:W-:Y:S01]  /*5fc0*/  @P5 VIADD R4, R6, UR44 ;  /* 0x0000002c06045c36 */ /* 0x000fe20008000000 */
[----:B------:R-:W-:Y:S02]  /*5fd0*/  CS2R R74, SRZ ;  /* 0x00000000004a7805 */ /* 0x000fe4000001ff00 */
[----:B------:R-:W-:Y:S02]  /*5fe0*/  CS2R R72, SRZ ;  /* 0x0000000000487805 */ /* 0x000fe4000001ff00 */
[----:B------:R-:W-:Y:S01]  /*5ff0*/  CS2R R78, SRZ ;  /* 0x00000000004e7805 */ /* 0x000fe2000001ff00 */
[----:B------:R-:W-:Y:S01]  /*6000*/  @P5 IMAD R4, R93, -0x10, R4 ;  /* 0xfffffff05d045824 */ /* 0x000fe200078e0204 */
[----:B------:R-:W-:Y:S04]  /*6010*/  CS2R R76, SRZ ;  /* 0x00000000004c7805 */ /* 0x000fe8000001ff00 */
[----:B------:R-:W-:Y:S05]  /*6020*/  @P1 BRA `(.L_x_101) ;  /* 0x00000000000c1947 */ /* 0x000fea0003800000 */
[----:B------:R-:W-:Y:S04]  /*6030*/  SHF.L.U32 R5, R89, 0x1f, RZ ;  /* 0x0000001f59057819 */ /* 0x000fe800000006ff */
[----:B------:R-:W2:Y:S02]  /*6040*/  SYNCS.PHASECHK.TRANS64.TRYWAIT P1, [R2+URZ+0x80], R5 ;  /* 0x00008005020075a7 */ /* 0x000ea400080211ff */
[----:B--2---:R-:W-:Y:S05]  /*6050*/  @!P1 BRA `(.L_x_102) ;  /* 0x0000002400549947 */ /* 0x004fea0003800000 */
.L_x_101:
[----:B------:R-:W-:Y:S05]  /*6060*/  BSYNC B0 ;  /* 0x0000000000007941 */ /* 0x000fea0003800000 */
.L_x_100:
[----:B------:R-:W-:Y:S01]  /*6070*/  ISETP.NE.AND P1, PT, R103, RZ, PT ;  /* 0x000000ff6700720c */ /* 0x000fe20003f25270 */
[----:B--2---:R-:W-:Y:S02]  /*6080*/  VIADD R5, R2, 0x90 ;  /* 0x0000009002057836 */ /* 0x004fe40000000000 */
[----:B------:R-:W-:Y:S03]  /*6090*/  VIADD R90, R90, 0x1 ;  /* 0x000000015a5a7836 */ /* 0x000fe60000000000 */
[----:B-1----:R-:W-:Y:S07]  /*60a0*/  PRMT R0, R0, 0x654, R5 ;  /* 0x0000065400007816 */ /* 0x002fee0000000005 */
[----:B------:R1:W2:Y:S04]  /*60b0*/  @P1 LDS.128 R72, [R6+UR44+0x200] ;  /* 0x0002002c06481984 */ /* 0x0002a80008000c00 */
[----:B------:R1:W1:Y:S01]  /*60c0*/  @P1 LDS.128 R76, [R4+0x210] ;  /* 0x00021000044c1984 */ /* 0x0002620000000c00 */
[C---:B------:R-:W-:Y:S01]  /*60d0*/  ISETP.NE.AND P1, PT, R90.reuse, 0x2, PT ;  /* 0x000000025a00780c */ /* 0x040fe20003f25270 */
[----:B------:R-:W-:Y:S01]  /*60e0*/  @!PT LDS RZ, [RZ] ;  /* 0x00000000fffff984 */ /* 0x000fe20000000800 */
[----:B------:R-:W-:Y:S01]  /*60f0*/  @!PT LDS RZ, [RZ] ;  /* 0x00000000fffff984 */ /* 0x000fe20000000800 */
[----:B------:R-:W-:Y:S01]  /*6100*/  @!PT LDS RZ, [RZ] ;  /* 0x00000000fffff984 */ /* 0x000fe20000000800 */
[----:B------:R-:W-:Y:S01]  /*6110*/  @!PT LDS RZ, [RZ] ;  /* 0x00000000fffff984 */ /* 0x000fe20000000800 */
[----:B------:R5:W-:Y:S06]  /*6120*/  MEMBAR.ALL.CTA ;  /* 0x0000000000007992 */ /* 0x000bec0000008000 */
[----:B-----5:R-:W5:Y:S01]  /*6130*/  FENCE.VIEW.ASYNC.S ;  /* 0x00000000000073c6 */ /* 0x020f620000000000 */
[----:B------:R-:W-:Y:S01]  /*6140*/  SEL R90, R90, RZ, P1 ;  /* 0x000000ff5a5a7207 */ /* 0x000fe20000800000 */
[----:B-----5:R5:W-:Y:S02]  /*6150*/  SYNCS.ARRIVE.TRANS64.RED.A1T0 RZ, [R0+URZ], RZ ;  /* 0x000000ff00ff79a7 */ /* 0x020be400081004ff */
[----:B-----5:R-:W-:Y:S04]  /*6160*/  SEL R0, RZ, 0x1, P1 ;  /* 0x00000001ff007807 */ /* 0x020fe80000800000 */
[----:B--2---:R-:W-:Y:S02]  /*6170*/  LOP3.LUT R89, R89, R0, RZ, 0x3c, !PT ;  /* 0x0000000059597212 */ /* 0x004fe400078e3cff */
.L_x_99:
[----:B------:R-:W-:Y:S05]  /*6180*/  BSYNC B1 ;  /* 0x0000000000017941 */ /* 0x000fea0003800000 */
.L_x_98:
[----:B------:R-:W-:Y:S04]  /*6190*/  SHF.R.U32.HI R0, RZ, 0x15, R39 ;  /* 0x00000015ff007819 */ /* 0x000fe80000011627 */
[----:B------:R-:W-:Y:S01]  /*61a0*/  LOP3.LUT P1, RZ, R0, 0x3, R85, 0x48, !PT ;  /* 0x0000000300ff7812 */ /* 0x000fe20007824855 */
[----:B------:R-:W-:Y:S01]  /*61b0*/  @!UPT UIADD3 URZ, UPT, UPT, URZ, URZ, URZ ;  /* 0x000000fffffff290 */ /* 0x000fe2000fffe0ff */
[----:B----4-:R-:W-:Y:S11]  /*61c0*/  @P0 BRA `(.L_x_103) ;  /* 0x0000000000080947 */ /* 0x010ff60003800000 */
[----:B------:R-:W2:Y:S02]  /*61d0*/  SYNCS.PHASECHK.TRANS64.TRYWAIT P0, [R100+URZ+0xd0], R3 ;  /* 0x0000d003640075a7 */ /* 0x000ea400080011ff */
[----:B--2---:R-:W-:Y:S05]  /*61e0*/  @!P0 BRA `(.L_x_104) ;  /* 0x0000002400048947 */ /* 0x004fea0003800000 */
.L_x_103:
[----:B------:R-:W-:Y:S05]  /*61f0*/  @!P1 BRA `(.L_x_105) ;  /* 0x0000000000409947 */ /* 0x000fea0003800000 */
[----:B------:R-:W4:Y:S01]  /*6200*/  LDCU.64 UR8, c[0x4][0x70] ;  /* 0x01000e00ff0877ac */ /* 0x000f220008000a00 */
[----:B--2---:R-:W-:Y:S01]  /*6210*/  MOV R3, 0x0 ;  /* 0x0000000000037802 */ /* 0x004fe20000000f00 */
[----:B------:R-:W-:Y:S02]  /*6220*/  HFMA2 R12, -RZ, RZ, 0, 5.9604644775390625e-08 ;  /* 0x00000001ff0c7431 */ /* 0x000fe400000001ff */
[----:B------:R-:W-:Y:S02]  /*6230*/  IMAD.MOV.U32 R8, RZ, RZ, 0x192 ;  /* 0x00000192ff087424 */ /* 0x000fe400078e00ff */
[----:B------:R-:W-:Y:S01]  /*6240*/  IMAD.MOV.U32 R13, RZ, RZ, RZ ;  /* 0x000000ffff0d7224 */ /* 0x000fe200078e00ff */
[----:B------:R-:W2:Y:S01]  /*6250*/  LDCU.64 UR6, c[0x4][0x78] ;  /* 0x01000f00ff0677ac */ /* 0x000ea20008000a00 */
[----:B------:R-:W3:Y:S01]  /*6260*/  LDC.64 R2, c[0x4][R3] ;  /* 0x0100000003027b82 */ /* 0x000ee20000000a00 */
[----:B------:R-:W5:Y:S01]  /*6270*/  LDCU.64 UR4, c[0x4][0x10] ;  /* 0x01000200ff0477ac */ /* 0x000f620008000a00 */
[----:B----4-:R-:W-:Y:S01]  /*6280*/  MOV R5, UR9 ;  /* 0x0000000900057c02 */ /* 0x010fe20008000f00 */
[----:B-1----:R-:W-:Y:S01]  /*6290*/  IMAD.U32 R4, RZ, RZ, UR8 ;  /* 0x00000008ff047e24 */ /* 0x002fe2000f8e00ff */
[----:B--2---:R-:W-:Y:S01]  /*62a0*/  MOV R7, UR7 ;  /* 0x0000000700077c02 */ /* 0x004fe20008000f00 */
[----:B------:R-:W-:Y:S01]  /*62b0*/  IMAD.U32 R6, RZ, RZ, UR6 ;  /* 0x00000006ff067e24 */ /* 0x000fe2000f8e00ff */
[----:B-----5:R-:W-:Y:S01]  /*62c0*/  MOV R11, UR5 ;  /* 0x00000005000b7c02 */ /* 0x020fe20008000f00 */
[----:B------:R-:W-:Y:S02]  /*62d0*/  IMAD.U32 R10, RZ, RZ, UR4 ;  /* 0x00000004ff0a7e24 */ /* 0x000fe4000f8e00ff */
[----:B------:R-:W-:Y:S07]  /*62e0*/  LEPC R20, `(.L_x_105) ;  /* 0x000000001014794e */ /* 0x000fee0000000000 */
[----:B---3--:R-:W-:Y:S05]  /*62f0*/  CALL.ABS.NOINC R2 ;  /* 0x0000000002007343 */ /* 0x008fea0003c00000 */
.L_x_105:
[-C--:B------:R-:W-:Y:S01]  /*6300*/  F2FP.F16.E4M3.UNPACK_B R42, R72.reuse ;  /* 0x00000048ff2a723e */ /* 0x080fe200020006ff */
[----:B------:R-:W-:Y:S05]  /*6310*/  WARPSYNC.ALL ;  /* 0x0000000000007948 */ /* 0x000fea0003800000 */
[----:B------:R-:W-:Y:S01]  /*6320*/  R2UR UR4, R39 ;  /* 0x00000000270472ca */ /* 0x000fe200000e0000 */
[--C-:B------:R-:W-:Y:S01]  /*6330*/  HADD2.F32 R40, -RZ, R42.reuse.H0_H0 ;  /* 0x2000002aff287230 */ /* 0x100fe20000004100 */
[----:B------:R-:W-:Y:S01]  /*6340*/  F2FP.F16.E4M3.UNPACK_B R43, R72.H1 ;  /* 0x00000048ff2b723e */ /* 0x000fe200030006ff */
[----:B------:R-:W-:Y:S01]  /*6350*/  HADD2.F32 R42, -RZ, R42.H1_H1 ;  /* 0x3000002aff2a7230 */ /* 0x000fe20000004100 */
[-C--:B------:R-:W-:Y:S01]  /*6360*/  F2FP.F16.E4M3.UNPACK_B R45, R73.reuse ;  /* 0x00000049ff2d723e */ /* 0x080fe200020006ff */
[----:B------:R-:W-:Y:S01]  /*6370*/  BSSY.RECONVERGENT B0, `(.L_x_106) ;  /* 0x0000099000007945 */ /* 0x000fe20003800200 */
[----:B------:R-:W-:Y:S01]  /*6380*/  F2FP.F16.E4M3.UNPACK_B R47, R73.H1 ;  /* 0x00000049ff2f723e */ /* 0x000fe200030006ff */
[--C-:B------:R-:W-:Y:S01]  /*6390*/  HADD2.F32 R44, -RZ, R43.reuse.H0_H0 ;  /* 0x2000002bff2c7230 */ /* 0x100fe20000004100 */
[-C--:B------:R-:W-:Y:S01]  /*63a0*/  F2FP.F16.E4M3.UNPACK_B R49, R74.reuse ;  /* 0x0000004aff31723e */ /* 0x080fe200020006ff */
[----:B------:R-:W-:Y:S01]  /*63b0*/  HADD2.F32 R46, -RZ, R43.H1_H1 ;  /* 0x3000002bff2e7230 */ /* 0x000fe20000004100 */
[----:B------:R-:W-:Y:S01]  /*63c0*/  F2FP.F16.E4M3.UNPACK_B R51, R74.H1 ;  /* 0x0000004aff33723e */ /* 0x000fe200030006ff */
[--C-:B------:R-:W-:Y:S01]  /*63d0*/  HADD2.F32 R43, -RZ, R45.reuse.H0_H0 ;  /* 0x2000002dff2b7230 */ /* 0x100fe20000004100 */
[-C--:B------:R-:W-:Y:S01]  /*63e0*/  F2FP.F16.E4M3.UNPACK_B R53, R75.reuse ;  /* 0x0000004bff35723e */ /* 0x080fe200020006ff */
[----:B-1----:R-:W-:Y:S01]  /*63f0*/  LDTM.16dp32bit_t0_t15.x32 R4, tmem[UR4] ;  /* 0x00000004000479ee */ /* 0x002fe20008a80000 */
[----:B------:R-:W3:Y:S01]  /*6400*/  LDTM.16dp32bit_t16_t31.x32 R4, tmem[UR4+0x20] ;  /* 0x00002004000479ee */ /* 0x000ee20008aa0000 */
[----:B------:R-:W-:Y:S01]  /*6410*/  ISETP.NE.AND P6, PT, R96, RZ, PT ;  /* 0x000000ff6000720c */ /* 0x000fe20003fc5270 */
[----:B------:R-:W-:Y:S01]  /*6420*/  HADD2.F32 R48, -RZ, R45.H1_H1 ;  /* 0x3000002dff307230 */ /* 0x000fe20000004100 */
[----:B------:R-:W-:Y:S01]  /*6430*/  IADD3 R109, PT, PT, R71, UR44, RZ ;  /* 0x0000002c476d7c10 */ /* 0x000fe2000fffe0ff */
[----:B------:R-:W-:Y:S01]  /*6440*/  HADD2.F32 R52, -RZ, R49.H1_H1 ;  /* 0x30000031ff347230 */ /* 0x000fe20000004100 */
[----:B------:R-:W-:Y:S01]  /*6450*/  SHF.L.U32 R108, R88, 0x4, RZ ;  /* 0x00000004586c7819 */ /* 0x000fe200000006ff */
[----:B------:R-:W-:Y:S01]  /*6460*/  HADD2.F32 R56, -RZ, R53.H1_H1 ;  /* 0x30000035ff387230 */ /* 0x000fe20000004100 */
[----:B------:R-:W-:Y:S01]  /*6470*/  F2FP.F16.E4M3.UNPACK_B R55, R75.H1 ;  /* 0x0000004bff37723e */ /* 0x000fe200030006ff */
[--C-:B------:R-:W-:Y:S01]  /*6480*/  HADD2.F32 R45, -RZ, R47.reuse.H0_H0 ;  /* 0x2000002fff2d7230 */ /* 0x100fe20000004100 */
[----:B------:R-:W-:Y:S01]  /*6490*/  IADD3 R101, PT, PT, R109, R108, RZ ;  /* 0x0000006c6d657210 */ /* 0x000fe20007ffe0ff */
[----:B------:R-:W-:Y:S01]  /*64a0*/  HADD2.F32 R50, -RZ, R47.H1_H1 ;  /* 0x3000002fff327230 */ /* 0x000fe20000004100 */
[-C--:B------:R-:W-:Y:S01]  /*64b0*/  F2FP.F16.E4M3.UNPACK_B R57, R76.reuse ;  /* 0x0000004cff39723e */ /* 0x080fe200020006ff */
[----:B------:R-:W-:Y:S01]  /*64c0*/  HADD2.F32 R47, -RZ, R49.H0_H0 ;  /* 0x20000031ff2f7230 */ /* 0x000fe20000004100 */
[----:B------:R-:W-:Y:S01]  /*64d0*/  F2FP.F16.E4M3.UNPACK_B R59, R76.H1 ;  /* 0x0000004cff3b723e */ /* 0x000fe200030006ff */
[----:B------:R-:W-:Y:S01]  /*64e0*/  HADD2.F32 R49, -RZ, R51.H0_H0 ;  /* 0x20000033ff317230 */ /* 0x000fe20000004100 */
[-C--:B------:R-:W-:Y:S01]  /*64f0*/  F2FP.F16.E4M3.UNPACK_B R61, R77.reuse ;  /* 0x0000004dff3d723e */ /* 0x080fe200020006ff */
[----:B------:R-:W-:Y:S01]  /*6500*/  HADD2.F32 R60, -RZ, R57.H1_H1 ;  /* 0x30000039ff3c7230 */ /* 0x000fe20000004100 */
[----:B------:R-:W-:Y:S01]  /*6510*/  F2FP.F16.E4M3.UNPACK_B R63, R77.H1 ;  /* 0x0000004dff3f723e */ /* 0x000fe200030006ff */
[----:B------:R-:W-:Y:S01]  /*6520*/  HADD2.F32 R54, -RZ, R51.H1_H1 ;  /* 0x30000033ff367230 */ /* 0x000fe20000004100 */
[-C--:B------:R-:W-:Y:S01]  /*6530*/  F2FP.F16.E4M3.UNPACK_B R65, R78.reuse ;  /* 0x0000004eff41723e */ /* 0x080fe200020006ff */
[----:B------:R-:W-:Y:S01]  /*6540*/  HADD2.F32 R51, -RZ, R53.H0_H0 ;  /* 0x20000035ff337230 */ /* 0x000fe20000004100 */
[----:B------:R-:W-:Y:S01]  /*6550*/  F2FP.F16.E4M3.UNPACK_B R67, R78.H1 ;  /* 0x0000004eff43723e */ /* 0x000fe200030006ff */
[----:B------:R-:W-:Y:S01]  /*6560*/  HADD2.F32 R64, -RZ, R61.H1_H1 ;  /* 0x3000003dff407230 */ /* 0x000fe20000004100 */
[----:B------:R-:W-:Y:S01]  /*6570*/  ISETP.NE.AND P0, PT, R95, RZ, PT ;  /* 0x000000ff5f00720c */ /* 0x000fe20003f05270 */
[C---:B---3--:R-:W-:Y:S01]  /*6580*/  FMUL R0, R38.reuse, R4 ;  /* 0x0000000426007220 */ /* 0x048fe20000400000 */
[C---:B------:R-:W-:Y:S01]  /*6590*/  FMUL R2, R38.reuse, R5 ;  /* 0x0000000526027220 */ /* 0x040fe20000400000 */
[C---:B------:R-:W-:Y:S01]  /*65a0*/  FMUL R4, R38.reuse, R8 ;  /* 0x0000000826047220 */ /* 0x040fe20000400000 */
[C---:B------:R-:W-:Y:S01]  /*65b0*/  FMUL R5, R38.reuse, R9 ;  /* 0x0000000926057220 */ /* 0x040fe20000400000 */
[C---:B------:R-:W-:Y:S01]  /*65c0*/  FFMA R0, R41.reuse, R40, R0 ;  /* 0x0000002829007223 */ /* 0x040fe20000000000 */
[C---:B------:R-:W-:Y:S01]  /*65d0*/  FFMA R2, R41.reuse, R42, R2 ;  /* 0x0000002a29027223 */ /* 0x040fe20000000002 */
[C---:B------:R-:W-:Y:S01]  /*65e0*/  FMUL R8, R38.reuse, R12 ;  /* 0x0000000c26087220 */ /* 0x040fe20000400000 */
[C---:B------:R-:W-:Y:S01]  /*65f0*/  FMUL R9, R38.reuse, R13 ;  /* 0x0000000d26097220 */ /* 0x040fe20000400000 */
[C---:B------:R-:W-:Y:S01]  /*6600*/  FMUL R12, R38.reuse, R16 ;  /* 0x00000010260c7220 */ /* 0x040fe20000400000 */
[C---:B------:R-:W-:Y:S01]  /*6610*/  FMUL R13, R38.reuse, R17 ;  /* 0x00000011260d7220 */ /* 0x040fe20000400000 */
[C---:B------:R-:W-:Y:S01]  /*6620*/  FMUL R16, R38.reuse, R20 ;  /* 0x0000001426107220 */ /* 0x040fe20000400000 */
[C---:B------:R-:W-:Y:S01]  /*6630*/  FMUL R17, R38.reuse, R21 ;  /* 0x0000001526117220 */ /* 0x040fe20000400000 */
[C---:B------:R-:W-:Y:S01]  /*6640*/  FMUL R20, R38.reuse, R24 ;  /* 0x0000001826147220 */ /* 0x040fe20000400000 */
[C---:B------:R-:W-:Y:S01]  /*6650*/  FMUL R21, R38.reuse, R25 ;  /* 0x0000001926157220 */ /* 0x040fe20000400000 */
[----:B------:R-:W-:Y:S02]  /*6660*/  HADD2.F32 R68, -RZ, R65.H1_H1 ;  /* 0x30000041ff447230 */ /* 0x000fe40000004100 */
[C---:B------:R-:W-:Y:S01]  /*6670*/  FMUL R24, R38.reuse, R28 ;  /* 0x0000001c26187220 */ /* 0x040fe20000400000 */
[C---:B------:R-:W-:Y:S01]  /*6680*/  FMUL R25, R38.reuse, R29 ;  /* 0x0000001d26197220 */ /* 0x040fe20000400000 */
[C---:B------:R-:W-:Y:S01]  /*6690*/  FMUL R28, R38.reuse, R32 ;  /* 0x00000020261c7220 */ /* 0x040fe20000400000 */
[C---:B------:R-:W-:Y:S01]  /*66a0*/  FMUL R29, R38.reuse, R33 ;  /* 0x00000021261d7220 */ /* 0x040fe20000400000 */
[C---:B--2---:R-:W-:Y:S01]  /*66b0*/  FMUL R3, R38.reuse, R6 ;  /* 0x0000000626037220 */ /* 0x044fe20000400000 */
[C---:B------:R-:W-:Y:S01]  /*66c0*/  FMUL R7, R38.reuse, R7 ;  /* 0x0000000726077220 */ /* 0x040fe20000400000 */
[C---:B------:R-:W-:Y:S01]  /*66d0*/  FMUL R6, R38.reuse, R10 ;  /* 0x0000000a26067220 */ /* 0x040fe20000400000 */
[C---:B------:R-:W-:Y:S01]  /*66e0*/  FMUL R11, R38.reuse, R11 ;  /* 0x0000000b260b7220 */ /* 0x040fe20000400000 */
[C---:B------:R-:W-:Y:S01]  /*66f0*/  FFMA R3, R41.reuse, R44, R3 ;  /* 0x0000002c29037223 */ /* 0x040fe20000000003 */
[C---:B------:R-:W-:Y:S01]  /*6700*/  FFMA R7, R41.reuse, R46, R7 ;  /* 0x0000002e29077223 */ /* 0x040fe20000000007 */
[C---:B------:R-:W-:Y:S01]  /*6710*/  FFMA R4, R41.reuse, R43, R4 ;  /* 0x0000002b29047223 */ /* 0x040fe20000000004 */
[----:B------:R-:W-:Y:S01]  /*6720*/  F2FP.F16.E4M3.UNPACK_B R40, R79 ;  /* 0x0000004fff28723e */ /* 0x000fe200020006ff */
[C---:B------:R-:W-:Y:S01]  /*6730*/  FFMA R5, R41.reuse, R48, R5 ;  /* 0x0000003029057223 */ /* 0x040fe20000000005 */
[C---:B------:R-:W-:Y:S01]  /*6740*/  FFMA R6, R41.reuse, R45, R6 ;  /* 0x0000002d29067223 */ /* 0x040fe20000000006 */
[----:B------:R-:W-:Y:S01]  /*6750*/  F2FP.F16.E4M3.UNPACK_B R42, R79.H1 ;  /* 0x0000004fff2a723e */ /* 0x000fe200030006ff */
[C---:B------:R-:W-:Y:S01]  /*6760*/  FFMA R11, R41.reuse, R50, R11 ;  /* 0x00000032290b7223 */ /* 0x040fe2000000000b */
[----:B------:R-:W-:Y:S01]  /*6770*/  FFMA R8, R41, R47, R8 ;  /* 0x0000002f29087223 */ /* 0x000fe20000000008 */
[----:B------:R-:W-:Y:S01]  /*6780*/  F2FP.SATFINITE.E4M3.F32.PACK_AB_MERGE_C R97, R7, R3, RZ ;  /* 0x000000030761723e */ /* 0x000fe200048070ff */
[C---:B------:R-:W-:Y:S01]  /*6790*/  FFMA R9, R41.reuse, R52, R9 ;  /* 0x0000003429097223 */ /* 0x040fe20000000009 */
[----:B------:R-:W-:Y:S01]  /*67a0*/  FMUL R10, R38, R14 ;  /* 0x0000000e260a7220 */ /* 0x000fe20000400000 */
[----:B------:R-:W-:Y:S01]  /*67b0*/  LEA R109, R90, UR44, 0x3 ;  /* 0x0000002c5a6d7c11 */ /* 0x000fe2000f8e18ff */
[----:B------:R-:W-:Y:S01]  /*67c0*/  FMUL R15, R38, R15 ;  /* 0x0000000f260f7220 */ /* 0x000fe20000400000 */
[--C-:B------:R-:W-:Y:S01]  /*67d0*/  HADD2.F32 R53, -RZ, R55.reuse.H0_H0 ;  /* 0x20000037ff357230 */ /* 0x100fe20000004100 */
[----:B------:R-:W-:Y:S01]  /*67e0*/  F2FP.SATFINITE.E4M3.F32.PACK_AB_MERGE_C R96, R2, R0, R97 ;  /* 0x000000000260723e */ /* 0x000fe20004807061 */
[----:B------:R-:W-:Y:S01]  /*67f0*/  FFMA R10, R41, R49, R10 ;  /* 0x00000031290a7223 */ /* 0x000fe2000000000a */
[----:B------:R-:W-:Y:S01]  /*6800*/  F2FP.SATFINITE.E4M3.F32.PACK_AB_MERGE_C R97, R11, R6, RZ ;  /* 0x000000060b61723e */ /* 0x000fe200048070ff */
[C---:B------:R-:W-:Y:S01]  /*6810*/  FFMA R15, R41.reuse, R54, R15 ;  /* 0x00000036290f7223 */ /* 0x040fe2000000000f */
[C---:B------:R-:W-:Y:S01]  /*6820*/  FFMA R12, R41.reuse, R51, R12 ;  /* 0x00000033290c7223 */ /* 0x040fe2000000000c */
[----:B------:R-:W-:Y:S01]  /*6830*/  FFMA R13, R41, R56, R13 ;  /* 0x00000038290d7223 */ /* 0x000fe2000000000d */
[----:B------:R-:W-:Y:S01]  /*6840*/  F2FP.SATFINITE.E4M3.F32.PACK_AB_MERGE_C R97, R5, R4, R97 ;  /* 0x000000040561723e */ /* 0x000fe20004807061 */
[----:B------:R-:W-:Y:S01]  /*6850*/  HADD2.F32 R58, -RZ, R55.H1_H1 ;  /* 0x30000037ff3a7230 */ /* 0x000fe20000004100 */
[----:B------:R-:W-:Y:S01]  /*6860*/  F2FP.SATFINITE.E4M3.F32.PACK_AB_MERGE_C R98, R15, R10, RZ ;  /* 0x0000000a0f62723e */ /* 0x000fe200048070ff */
[----:B------:R-:W-:Y:S02]  /*6870*/  HADD2.F32 R55, -RZ, R57.H0_H0 ;  /* 0x20000039ff377230 */ /* 0x000fe40000004100 */
[C---:B------:R-:W-:Y:S01]  /*6880*/  FMUL R14, R38.reuse, R18 ;  /* 0x00000012260e7220 */ /* 0x040fe20000400000 */
[C---:B------:R-:W-:Y:S01]  /*6890*/  FMUL R19, R38.reuse, R19 ;  /* 0x0000001326137220 */ /* 0x040fe20000400000 */
[--C-:B------:R-:W-:Y:S02]  /*68a0*/  HADD2.F32 R57, -RZ, R59.reuse.H0_H0 ;  /* 0x2000003bff397230 */ /* 0x100fe40000004100 */
[C---:B------:R-:W-:Y:S01]  /*68b0*/  FMUL R18, R38.reuse, R22 ;  /* 0x0000001626127220 */ /* 0x040fe20000400000 */
[C---:B------:R-:W-:Y:S01]  /*68c0*/  FFMA R14, R41.reuse, R53, R14 ;  /* 0x00000035290e7223 */ /* 0x040fe2000000000e */
[----:B------:R-:W-:Y:S02]  /*68d0*/  HADD2.F32 R62, -RZ, R59.H1_H1 ;  /* 0x3000003bff3e7230 */ /* 0x000fe40000004100 */
[C---:B------:R-:W-:Y:S01]  /*68e0*/  FFMA R19, R41.reuse, R58, R19 ;  /* 0x0000003a29137223 */ /* 0x040fe20000000013 */
[----:B------:R-:W-:Y:S02]  /*68f0*/  HADD2.F32 R59, -RZ, R61.H0_H0 ;  /* 0x2000003dff3b7230 */ /* 0x000fe40000004100 */
[C---:B------:R-:W-:Y:S01]  /*6900*/  FMUL R23, R38.reuse, R23 ;  /* 0x0000001726177220 */ /* 0x040fe20000400000 */
[C---:B------:R-:W-:Y:S01]  /*6910*/  FFMA R16, R41.reuse, R55, R16 ;  /* 0x0000003729107223 */ /* 0x040fe20000000010 */
[C---:B------:R-:W-:Y:S01]  /*6920*/  FFMA R17, R41.reuse, R60, R17 ;  /* 0x0000003c29117223 */ /* 0x040fe20000000011 */
[--C-:B------:R-:W-:Y:S02]  /*6930*/  HADD2.F32 R61, -RZ, R63.reuse.H0_H0 ;  /* 0x2000003fff3d7230 */ /* 0x100fe40000004100 */
[C---:B------:R-:W-:Y:S01]  /*6940*/  FFMA R18, R41.reuse, R57, R18 ;  /* 0x0000003929127223 */ /* 0x040fe20000000012 */
[----:B------:R-:W-:Y:S02]  /*6950*/  HADD2.F32 R66, -RZ, R63.H1_H1 ;  /* 0x3000003fff427230 */ /* 0x000fe40000004100 */
[C---:B------:R-:W-:Y:S01]  /*6960*/  FMUL R22, R38.reuse, R26 ;  /* 0x0000001a26167220 */ /* 0x040fe20000400000 */
[----:B------:R-:W-:Y:S02]  /*6970*/  HADD2.F32 R63, -RZ, R65.H0_H0 ;  /* 0x20000041ff3f7230 */ /* 0x000fe40000004100 */
[C---:B------:R-:W-:Y:S01]  /*6980*/  FFMA R23, R41.reuse, R62, R23 ;  /* 0x0000003e29177223 */ /* 0x040fe20000000017 */
[C---:B------:R-:W-:Y:S01]  /*6990*/  FMUL R27, R38.reuse, R27 ;  /* 0x0000001b261b7220 */ /* 0x040fe20000400000 */
[C---:B------:R-:W-:Y:S01]  /*69a0*/  FFMA R20, R41.reuse, R59, R20 ;  /* 0x0000003b29147223 */ /* 0x040fe20000000014 */
[C---:B------:R-:W-:Y:S01]  /*69b0*/  FFMA R21, R41.reuse, R64, R21 ;  /* 0x0000004029157223 */ /* 0x040fe20000000015 */
[--C-:B------:R-:W-:Y:S02]  /*69c0*/  HADD2.F32 R65, -RZ, R67.reuse.H0_H0 ;  /* 0x20000043ff417230 */ /* 0x100fe40000004100 */
[C---:B------:R-:W-:Y:S01]  /*69d0*/  FFMA R22, R41.reuse, R61, R22 ;  /* 0x0000003d29167223 */ /* 0x040fe20000000016 */
[----:B------:R-:W-:Y:S02]  /*69e0*/  HADD2.F32 R70, -RZ, R67.H1_H1 ;  /* 0x30000043ff467230 */ /* 0x000fe40000004100 */
[C---:B------:R-:W-:Y:S01]  /*69f0*/  FMUL R26, R38.reuse, R30 ;  /* 0x0000001e261a7220 */ /* 0x040fe20000400000 */
[--C-:B------:R-:W-:Y:S02]  /*6a00*/  HADD2.F32 R67, -RZ, R40.reuse.H0_H0 ;  /* 0x20000028ff437230 */ /* 0x100fe40000004100 */
[C---:B------:R-:W-:Y:S01]  /*6a10*/  FFMA R27, R41.reuse, R66, R27 ;  /* 0x00000042291b7223 */ /* 0x040fe2000000001b */
[C---:B------:R-:W-:Y:S01]  /*6a20*/  FMUL R31, R38.reuse, R31 ;  /* 0x0000001f261f7220 */ /* 0x040fe20000400000 */
[C---:B------:R-:W-:Y:S01]  /*6a30*/  FFMA R24, R41.reuse, R63, R24 ;  /* 0x0000003f29187223 */ /* 0x040fe20000000018 */
[----:B------:R-:W-:Y:S02]  /*6a40*/  HADD2.F32 R40, -RZ, R40.H1_H1 ;  /* 0x30000028ff287230 */ /* 0x000fe40000004100 */
[C---:B------:R-:W-:Y:S01]  /*6a50*/  FFMA R25, R41.reuse, R68, R25 ;  /* 0x0000004429197223 */ /* 0x040fe20000000019 */
[--C-:B------:R-:W-:Y:S02]  /*6a60*/  HADD2.F32 R69, -RZ, R42.reuse.H0_H0 ;  /* 0x2000002aff457230 */ /* 0x100fe40000004100 */
[C---:B------:R-:W-:Y:S01]  /*6a70*/  FFMA R26, R41.reuse, R65, R26 ;  /* 0x00000041291a7223 */ /* 0x040fe2000000001a */
[----:B------:R-:W-:Y:S02]  /*6a80*/  HADD2.F32 R42, -RZ, R42.H1_H1 ;  /* 0x3000002aff2a7230 */ /* 0x000fe40000004100 */
[C---:B------:R-:W-:Y:S01]  /*6a90*/  FMUL R30, R38.reuse, R34 ;  /* 0x00000022261e7220 */ /* 0x040fe20000400000 */
[----:B------:R-:W-:Y:S01]  /*6aa0*/  FFMA R31, R41, R70, R31 ;  /* 0x00000046291f7223 */ /* 0x000fe2000000001f */
[----:B------:R-:W-:Y:S01]  /*6ab0*/  FMUL R35, R38, R35 ;  /* 0x0000002326237220 */ /* 0x000fe20000400000 */
[----:B------:R-:W-:Y:S01]  /*6ac0*/  F2FP.SATFINITE.E4M3.F32.PACK_AB_MERGE_C R99, R19, R14, RZ ;  /* 0x0000000e1363723e */ /* 0x000fe200048070ff */
[C---:B------:R-:W-:Y:S01]  /*6ad0*/  FFMA R28, R41.reuse, R67, R28 ;  /* 0x00000043291c7223 */ /* 0x040fe2000000001c */
[C---:B------:R-:W-:Y:S01]  /*6ae0*/  FFMA R29, R41.reuse, R40, R29 ;  /* 0x00000028291d7223 */ /* 0x040fe2000000001d */
[C---:B------:R-:W-:Y:S01]  /*6af0*/  FFMA R30, R41.reuse, R69, R30 ;  /* 0x00000045291e7223 */ /* 0x040fe2000000001e */
[----:B------:R-:W-:Y:S01]  /*6b00*/  FFMA R35, R41, R42, R35 ;  /* 0x0000002a29237223 */ /* 0x000fe20000000023 */
[----:B------:R-:W-:Y:S02]  /*6b10*/  F2FP.SATFINITE.E4M3.F32.PACK_AB_MERGE_C R98, R9, R8, R98 ;  /* 0x000000080962723e */ /* 0x000fe40004807062 */
[----:B------:R-:W-:Y:S02]  /*6b20*/  F2FP.SATFINITE.E4M3.F32.PACK_AB_MERGE_C R99, R13, R12, R99 ;  /* 0x0000000c0d63723e */ /* 0x000fe40004807063 */
[----:B------:R-:W-:Y:S02]  /*6b30*/  F2FP.SATFINITE.E4M3.F32.PACK_AB_MERGE_C R104, R23, R18, RZ ;  /* 0x000000121768723e */ /* 0x000fe400048070ff */
[----:B------:R-:W-:Y:S01]  /*6b40*/  F2FP.SATFINITE.E4M3.F32.PACK_AB_MERGE_C R105, R27, R22, RZ ;  /* 0x000000161b69723e */ /* 0x000fe200048070ff */
[----:B------:R1:W-:Y:S01]  /*6b50*/  STS.128 [R71+UR44+0x2200], R96 ;  /* 0x0022006047007988 */ /* 0x0003e20008000c2c */
[----:B------:R-:W-:Y:S02]  /*6b60*/  F2FP.SATFINITE.E4M3.F32.PACK_AB_MERGE_C R110, R31, R26, RZ ;  /* 0x0000001a1f6e723e */ /* 0x000fe400048070ff */
[----:B------:R-:W-:Y:S02]  /*6b70*/  F2FP.SATFINITE.E4M3.F32.PACK_AB_MERGE_C R111, R35, R30, RZ ;  /* 0x0000001e236f723e */ /* 0x000fe400048070ff */
[----:B------:R-:W-:Y:S02]  /*6b80*/  F2FP.SATFINITE.E4M3.F32.PACK_AB_MERGE_C R104, R17, R16, R104 ;  /* 0x000000101168723e */ /* 0x000fe40004807068 */
[----:B------:R-:W-:Y:S02]  /*6b90*/  F2FP.SATFINITE.E4M3.F32.PACK_AB_MERGE_C R105, R21, R20, R105 ;  /* 0x000000141569723e */ /* 0x000fe40004807069 */
[----:B------:R-:W-:Y:S02]  /*6ba0*/  F2FP.SATFINITE.E4M3.F32.PACK_AB_MERGE_C R106, R25, R24, R110 ;  /* 0x00000018196a723e */ /* 0x000fe4000480706e */
[----:B------:R-:W-:Y:S02]  /*6bb0*/  F2FP.SATFINITE.E4M3.F32.PACK_AB_MERGE_C R107, R29, R28, R111 ;  /* 0x0000001c1d6b723e */ /* 0x000fe4000480706f */
[----:B------:R-:W-:Y:S03]  /*6bc0*/  @P6 SHF.L.U32 R110, R89, 0x1f, RZ ;  /* 0x0000001f596e6819 */ /* 0x000fe600000006ff */
[----:B------:R1:W-:Y:S01]  /*6bd0*/  STS.128 [R101+0x2210], R104 ;  /* 0x0022106865007388 */ /* 0x0003e20000000c00 */
[----:B------:R-:W-:Y:S01]  /*6be0*/  @!PT LDS RZ, [RZ] ;  /* 0x00000000fffff984 */ /* 0x000fe20000000800 */
[----:B------:R-:W-:Y:S01]  /*6bf0*/  @!PT LDS RZ, [RZ] ;  /* 0x00000000fffff984 */ /* 0x000fe20000000800 */
[----:B------:R-:W-:Y:S01]  /*6c00*/  @!PT LDS RZ, [RZ] ;  /* 0x00000000fffff984 */ /* 0x000fe20000000800 */
[----:B------:R-:W-:Y:S01]  /*6c10*/  @!PT LDS RZ, [RZ] ;  /* 0x00000000fffff984 */ /* 0x000fe20000000800 */
[----:B------:R2:W-:Y:S07]  /*6c20*/  MEMBAR.ALL.CTA ;  /* 0x0000000000007992 */ /* 0x0005ee0000008000 */
[----:B--2---:R-:W2:Y:S02]  /*6c30*/  FENCE.VIEW.ASYNC.S ;  /* 0x00000000000073c6 */ /* 0x004ea40000000000 */
[----:B--2---:R-:W-:Y:S06]  /*6c40*/  BAR.SYNC.DEFER_BLOCKING 0x1, 0x80 ;  /* 0x0042000000007b1d */ /* 0x004fec0000010000 */
[----:B------:R-:W-:Y:S05]  /*6c50*/  @P0 BRA `(.L_x_107) ;  /* 0x0000000000280947 */ /* 0x000fea0003800000 */
[----:B------:R-:W2:Y:S01]  /*6c60*/  LDCU.64 UR6, c[0x0][0x348] ;  /* 0x00006900ff0677ac */ /* 0x000ea20008000a00 */
[----:B------:R-:W-:Y:S01]  /*6c70*/  UIADD3 UR4, UPT, UPT, UR44, 0x2200, URZ ;  /* 0x000022002c047890 */ /* 0x000fe2000fffe0ff */
[----:B------:R-:W-:Y:S05]  /*6c80*/  UMOV UR51, UR36 ;  /* 0x0000002400337c82 */ /* 0x000fea0008000000 */
[----:B------:R-:W-:Y:S04]  /*6c90*/  MOV R94, UR4 ;  /* 0x00000004005e7c02 */ /* 0x000fe80008000f00 */
[----:B------:R-:W-:Y:S01]  /*6ca0*/  R2UR UR48, R94 ;  /* 0x000000005e3072ca */ /* 0x000fe200000e0000 */
[----:B--2---:R-:W-:Y:S04]  /*6cb0*/  UIADD3 UR4, UP0, UPT, UR6, 0x680, URZ ;  /* 0x0000068006047890 */ /* 0x004fe8000ff1e0ff */
[----:B------:R-:W-:Y:S09]  /*6cc0*/  UIADD3.X UR5, UPT, UPT, URZ, UR7, URZ, UP0, !UPT ;  /* 0x00000007ff057290 */ /* 0x000ff200087fe4ff */
[----:B------:R2:W-:Y:S01]  /*6cd0*/  UTMASTG.3D [UR48], [UR4] ;  /* 0x00000030040073b5 */ /* 0x0005e20008010000 */
[----:B------:R0:W-:Y:S01]  /*6ce0*/  UTMACMDFLUSH ;  /* 0x00000000000079b7 */ /* 0x0001e20000000000 */
[----:B--2---:R-:W-:Y:S04]  /*6cf0*/  DEPBAR.LE SB0, 0x1 ;  /* 0x000080400000791a */ /* 0x004fe80000000000 */
.L_x_107:
[----:B------:R-:W-:Y:S05]  /*6d00*/  BSYNC.RECONVERGENT B0 ;  /* 0x0000000000007941 */ /* 0x000fea0003800200 */
.L_x_106:
[----:B------:R-:W-:Y:S06]  /*6d10*/  BAR.SYNC.DEFER_BLOCKING 0x1, 0x80 ;  /* 0x0042000000007b1d */ /* 0x000fec0000010000 */
[----:B------:R-:W2:Y:S01]  /*6d20*/  @P6 SYNCS.PHASECHK.TRANS64.TRYWAIT P0, [R109+URZ+0x80], R110 ;  /* 0x0000806e6d0065a7 */ /* 0x000ea200080011ff */
[----:B------:R-:W-:Y:S01]  /*6d30*/  BSSY B1, `(.L_x_108) ;  /* 0x0000020000017945 */ /* 0x000fe20003800000 */
[----:B--2---:R-:W-:Y:S03]  /*6d40*/  @P6 SEL R102, RZ, 0x1, !P0 ;  /* 0x00000001ff666807 */ /* 0x004fe60004000000 */
[----:B------:R-:W-:Y:S05]  /*6d50*/  @!P6 BRA `(.L_x_109) ;  /* 0x000000000074e947 */ /* 0x000fea0003800000 */
[----:B------:R-:W-:Y:S01]  /*6d60*/  ISETP.NE.AND P1, PT, R103, RZ, PT ;  /* 0x000000ff6700720c */ /* 0x000fe20003f25270 */
[----:B------:R-:W2:Y:S01]  /*6d70*/  S2R R0, SR_CgaCtaId ;  /* 0x0000000000007919 */ /* 0x000ea20000008800 */
[----:B------:R-:W-:Y:S01]  /*6d80*/  ISETP.NE.AND P0, PT, R102, RZ, PT ;  /* 0x000000ff6600720c */ /* 0x000fe20003f05270 */
[----:B------:R-:W-:Y:S10]  /*6d90*/  BSSY B0, `(.L_x_110) ;  /* 0x0000008000007945 */ /* 0x000ff40003800000 */
[----:B------:R-:W-:Y:S05]  /*6da0*/  @P1 IMAD R2, R90, 0x1000, R71 ;  /* 0x000010005a021824 */ /* 0x000fea00078e0247 */
[----:B------:R-:W-:Y:S05]  /*6db0*/  @P1 IADD3 R3, PT, PT, R2, UR44, RZ ;  /* 0x0000002c02031c10 */ /* 0x000fea000fffe0ff */
[----:B------:R-:W-:Y:S01]  /*6dc0*/  @P1 IMAD.IADD R3, R3, 0x1, R108 ;  /* 0x0000000103031824 */ /* 0x000fe200078e026c */
[----:B------:R-:W-:Y:S06]  /*6dd0*/  @P0 BRA `(.L_x_111) ;  /* 0x00000000000c0947 */ /* 0x000fec0003800000 */
[----:B------:R-:W-:Y:S04]  /*6de0*/  SHF.L.U32 R4, R89, 0x1f, RZ ;  /* 0x0000001f59047819 */ /* 0x000fe800000006ff */
[----:B------:R-:W3:Y:S02]  /*6df0*/  SYNCS.PHASECHK.TRANS64.TRYWAIT P0, [R109+URZ+0x80], R4 ;  /* 0x000080046d0075a7 */ /* 0x000ee400080011ff */
[----:B---3--:R-:W-:Y:S05]  /*6e00*/  @!P0 BRA `(.L_x_112) ;  /* 0x0000001800108947 */ /* 0x008fea0003800000 */
.L_x_111:
[----:B------:R-:W-:Y:S05]  /*6e10*/  BSYNC B0 ;  /* 0x0000000000007941 */ /* 0x000fea0003800000 */
.L_x_110:
[----:B------:R-:W-:Y:S01]  /*6e20*/  ISETP.NE.AND P0, PT, R103, RZ, PT ;  /* 0x000000ff6700720c */ /* 0x000fe20003f05270 */
[----:B---3--:R-:W-:Y:S02]  /*6e30*/  VIADD R109, R109, 0x90 ;  /* 0x000000906d6d7836 */ /* 0x008fe40000000000 */
[----:B------:R-:W-:Y:S03]  /*6e40*/  VIADD R90, R90, 0x1 ;  /* 0x000000015a5a7836 */ /* 0x000fe60000000000 */
[----:B--2---:R-:W-:Y:S07]  /*6e50*/  PRMT R0, R0, 0x654, R109 ;  /* 0x0000065400007816 */ /* 0x004fee000000006d */
[----:B------:R2:W3:Y:S04]  /*6e60*/  @P0 LDS.128 R72, [R2+UR44+0x200] ;  /* 0x0002002c02480984 */ /* 0x0004e80008000c00 */
[----:B------:R2:W4:Y:S01]  /*6e70*/  @P0 LDS.128 R76, [R3+0x210] ;  /* 0x00021000034c0984 */ /* 0x0005220000000c00 */
        /* <DEDUP_REMOVED lines=10> */
[----:B--23--:R-:W-:Y:S02]  /*6f20*/  LOP3.LUT R89, R89, R0, RZ, 0x3c, !PT ;  /* 0x0000000059597212 */ /* 0x00cfe400078e3cff */
.L_x_109:
[----:B------:R-:W-:Y:S05]  /*6f30*/  BSYNC B1 ;  /* 0x0000000000017941 */ /* 0x000fea0003800000 */
.L_x_108:
[----:B------:R-:W-:Y:S05]  /*6f40*/  VIADD R0, R39, 0x40 ;  /* 0x0000004027007836 */ /* 0x000fea0000000000 */
[----:B------:R-:W-:Y:S04]  /*6f50*/  SHF.R.U32.HI R0, RZ, 0x15, R0 ;  /* 0x00000015ff007819 */ /* 0x000fe80000011600 */
[----:B------:R-:W-:Y:S11]  /*6f60*/  LOP3.LUT P0, RZ, R0, 0x3, R85, 0x48, !PT ;  /* 0x0000000300ff7812 */ /* 0x000ff60007804855 */
[----:B------:R-:W-:Y:S02]  /*6f70*/  @!UPT UIADD3 URZ, UPT, UPT, URZ, URZ, URZ ;  /* 0x000000fffffff290 */ /* 0x000fe4000fffe0ff */
[----:B------:R-:W-:Y:S05]  /*6f80*/  @!P0 BRA `(.L_x_113) ;  /* 0x0000000000408947 */ /* 0x000fea0003800000 */
[----:B------:R-:W2:Y:S01]  /*6f90*/  LDCU.64 UR8, c[0x4][0x70] ;  /* 0x01000e00ff0877ac */ /* 0x000ea20008000a00 */
[----:B------:R-:W-:Y:S01]  /*6fa0*/  MOV R3, 0x0 ;  /* 0x0000000000037802 */ /* 0x000fe20000000f00 */
[----:B------:R-:W-:Y:S02]  /*6fb0*/  HFMA2 R12, -RZ, RZ, 0, 5.9604644775390625e-08 ;  /* 0x00000001ff0c7431 */ /* 0x000fe400000001ff */
[----:B------:R-:W-:Y:S02]  /*6fc0*/  IMAD.MOV.U32 R8, RZ, RZ, 0x192 ;  /* 0x00000192ff087424 */ /* 0x000fe400078e00ff */
[----:B------:R-:W-:Y:S01]  /*6fd0*/  IMAD.MOV.U32 R13, RZ, RZ, RZ ;  /* 0x000000ffff0d7224 */ /* 0x000fe200078e00ff */
[----:B------:R-:W3:Y:S01]  /*6fe0*/  LDCU.64 UR6, c[0x4][0x78] ;  /* 0x01000f00ff0677ac */ /* 0x000ee20008000a00 */
[----:B------:R-:W1:Y:S01]  /*6ff0*/  LDC.64 R2, c[0x4][R3] ;  /* 0x0100000003027b82 */ /* 0x000e620000000a00 */
[----:B------:R-:W5:Y:S01]  /*7000*/  LDCU.64 UR4, c[0x4][0x10] ;  /* 0x01000200ff0477ac */ /* 0x000f620008000a00 */
[----:B--2---:R-:W-:Y:S01]  /*7010*/  MOV R5, UR9 ;  /* 0x0000000900057c02 */ /* 0x004fe20008000f00 */
[----:B------:R-:W-:Y:S01]  /*7020*/  IMAD.U32 R4, RZ, RZ, UR8 ;  /* 0x00000008ff047e24 */ /* 0x000fe2000f8e00ff */
[----:B---3--:R-:W-:Y:S01]  /*7030*/  MOV R7, UR7 ;  /* 0x0000000700077c02 */ /* 0x008fe20008000f00 */
[----:B------:R-:W-:Y:S01]  /*7040*/  IMAD.U32 R6, RZ, RZ, UR6 ;  /* 0x00000006ff067e24 */ /* 0x000fe2000f8e00ff */
[----:B-----5:R-:W-:Y:S01]  /*7050*/  MOV R11, UR5 ;  /* 0x00000005000b7c02 */ /* 0x020fe20008000f00 */
[----:B------:R-:W-:Y:S02]  /*7060*/  IMAD.U32 R10, RZ, RZ, UR4 ;  /* 0x00000004ff0a7e24 */ /* 0x000fe4000f8e00ff */
[----:B------:R-:W-:Y:S07]  /*7070*/  LEPC R20, `(.L_x_113) ;  /* 0x000000001014794e */ /* 0x000fee0000000000 */
[----:B-1--4-:R-:W-:Y:S05]  /*7080*/  CALL.ABS.NOINC R2 ;  /* 0x0000000002007343 */ /* 0x012fea0003c00000 */
.L_x_113:
[----:B------:R-:W-:Y:S01]  /*7090*/  ISETP.NE.AND P0, PT, R95, RZ, PT ;  /* 0x000000ff5f00720c */ /* 0x000fe20003f05270 */
[----:B------:R-:W-:Y:S05]  /*70a0*/  WARPSYNC.ALL ;  /* 0x0000000000007948 */ /* 0x000fea0003800000 */
[----:B------:R-:W-:Y:S01]  /*70b0*/  R2UR UR4, R39 ;  /* 0x00000000270472ca */ /* 0x000fe200000e0000 */
[----:B------:R-:W2:Y:S01]  /*70c0*/  S2UR UR6, SR_CgaCtaId ;  /* 0x00000000000679c3 */ /* 0x000ea20000008800 */
[-C--:B------:R-:W-:Y:S01]  /*70d0*/  F2FP.F16.E4M3.UNPACK_B R42, R72.reuse ;  /* 0x00000048ff2a723e */ /* 0x080fe200020006ff */
[----:B------:R-:W-:Y:S01]  /*70e0*/  BSSY.RECONVERGENT B0, `(.L_x_114) ;  /* 0x000009c000007945 */ /* 0x000fe20003800200 */
[----:B------:R-:W-:Y:S02]  /*70f0*/  F2FP.F16.E4M3.UNPACK_B R72, R72.H1 ;  /* 0x00000048ff48723e */ /* 0x000fe400030006ff */
[-C--:B------:R-:W-:Y:S01]  /*7100*/  F2FP.F16.E4M3.UNPACK_B R46, R73.reuse ;  /* 0x00000049ff2e723e */ /* 0x080fe200020006ff */
[--C-:B------:R-:W-:Y:S01]  /*7110*/  HADD2.F32 R40, -RZ, R42.reuse.H0_H0 ;  /* 0x2000002aff287230 */ /* 0x100fe20000004100 */
[----:B------:R-:W-:Y:S01]  /*7120*/  F2FP.F16.E4M3.UNPACK_B R73, R73.H1 ;  /* 0x00000049ff49723e */ /* 0x000fe200030006ff */
[----:B------:R-:W-:Y:S01]  /*7130*/  HADD2.F32 R42, -RZ, R42.H1_H1 ;  /* 0x3000002aff2a7230 */ /* 0x000fe20000004100 */
[-C--:B------:R-:W-:Y:S01]  /*7140*/  F2FP.F16.E4M3.UNPACK_B R50, R74.reuse ;  /* 0x0000004aff32723e */ /* 0x080fe200020006ff */
[----:B------:R-:W-:Y:S01]  /*7150*/  HADD2.F32 R43, -RZ, R72.H0_H0 ;  /* 0x20000048ff2b7230 */ /* 0x000fe20000004100 */
[----:B------:R-:W-:Y:S01]  /*7160*/  F2FP.F16.E4M3.UNPACK_B R74, R74.H1 ;  /* 0x0000004aff4a723e */ /* 0x000fe200030006ff */
[----:B------:R-:W-:Y:S01]  /*7170*/  LDTM.16dp32bit_t0_t15.x32 R4, tmem[UR4+0x40] ;  /* 0x00004004000479ee */ /* 0x000fe20008a80000 */
[----:B------:R-:W3:Y:S01]  /*7180*/  LDTM.16dp32bit_t16_t31.x32 R4, tmem[UR4+0x60] ;  /* 0x00006004000479ee */ /* 0x000ee20008aa0000 */
[----:B------:R-:W-:Y:S01]  /*7190*/  NOP ;  /* 0x0000000000007918 */ /* 0x000fe20000000000 */
[--C-:B------:R-:W-:Y:S01]  /*71a0*/  HADD2.F32 R45, -RZ, R46.reuse.H0_H0 ;  /* 0x2000002eff2d7230 */ /* 0x100fe20000004100 */
[----:B------:R-:W-:Y:S01]  /*71b0*/  R2UR UR5, R100 ;  /* 0x00000000640572ca */ /* 0x000fe200000e0000 */
[----:B------:R-:W-:Y:S01]  /*71c0*/  HADD2.F32 R46, -RZ, R46.H1_H1 ;  /* 0x3000002eff2e7230 */ /* 0x000fe20000004100 */
[----:B------:R-:W-:Y:S01]  /*71d0*/  F2FP.F16.E4M3.UNPACK_B R54, R75 ;  /* 0x0000004bff36723e */ /* 0x000fe200020006ff */
[--C-:B------:R-:W-:Y:S01]  /*71e0*/  HADD2.F32 R49, -RZ, R50.reuse.H0_H0 ;  /* 0x20000032ff317230 */ /* 0x100fe20000004100 */
[----:B----4-:R-:W-:Y:S01]  /*71f0*/  F2FP.F16.E4M3.UNPACK_B R58, R76 ;  /* 0x0000004cff3a723e */ /* 0x010fe200020006ff */
[----:B------:R-:W-:Y:S01]  /*7200*/  HADD2.F32 R50, -RZ, R50.H1_H1 ;  /* 0x30000032ff327230 */ /* 0x000fe20000004100 */
[----:B------:R-:W-:Y:S01]  /*7210*/  F2FP.F16.E4M3.UNPACK_B R62, R77 ;  /* 0x0000004dff3e723e */ /* 0x000fe200020006ff */
[--C-:B------:R-:W-:Y:S01]  /*7220*/  HADD2.F32 R53, -RZ, R54.reuse.H0_H0 ;  /* 0x20000036ff357230 */ /* 0x100fe20000004100 */
[----:B------:R-:W-:Y:S01]  /*7230*/  F2FP.F16.E4M3.UNPACK_B R66, R78 ;  /* 0x0000004eff42723e */ /* 0x000fe200020006ff */
[----:B------:R-:W-:Y:S01]  /*7240*/  HADD2.F32 R54, -RZ, R54.H1_H1 ;  /* 0x30000036ff367230 */ /* 0x000fe20000004100 */
[----:B------:R-:W-:Y:S01]  /*7250*/  F2FP.F16.E4M3.UNPACK_B R69, R79 ;  /* 0x0000004fff45723e */ /* 0x000fe200020006ff */
[--C-:B------:R-:W-:Y:S01]  /*7260*/  HADD2.F32 R57, -RZ, R58.reuse.H0_H0 ;  /* 0x2000003aff397230 */ /* 0x100fe20000004100 */
[----:B------:R-:W-:Y:S01]  /*7270*/  F2FP.F16.E4M3.UNPACK_B R75, R75.H1 ;  /* 0x0000004bff4b723e */ /* 0x000fe200030006ff */
[----:B------:R-:W-:Y:S01]  /*7280*/  UIADD3 UR4, UPT, UPT, UR5, 0xf0, URZ ;  /* 0x000000f005047890 */ /* 0x000fe2000fffe0ff */
[----:B------:R-:W-:Y:S01]  /*7290*/  HADD2.F32 R59, -RZ, R58.H1_H1 ;  /* 0x3000003aff3b7230 */ /* 0x000fe20000004100 */
[----:B------:R-:W-:Y:S01]  /*72a0*/  F2FP.F16.E4M3.UNPACK_B R76, R76.H1 ;  /* 0x0000004cff4c723e */ /* 0x000fe200030006ff */
[--C-:B------:R-:W-:Y:S01]  /*72b0*/  HADD2.F32 R61, -RZ, R62.reuse.H0_H0 ;  /* 0x2000003eff3d7230 */ /* 0x100fe20000004100 */
[----:B------:R-:W-:Y:S01]  /*72c0*/  F2FP.F16.E4M3.UNPACK_B R77, R77.H1 ;  /* 0x0000004dff4d723e */ /* 0x000fe200030006ff */
[----:B------:R-:W-:Y:S01]  /*72d0*/  HADD2.F32 R62, -RZ, R62.H1_H1 ;  /* 0x3000003eff3e7230 */ /* 0x000fe20000004100 */
[----:B------:R-:W-:Y:S01]  /*72e0*/  F2FP.F16.E4M3.UNPACK_B R78, R78.H1 ;  /* 0x0000004eff4e723e */ /* 0x000fe200030006ff */
[--C-:B------:R-:W-:Y:S01]  /*72f0*/  HADD2.F32 R65, -RZ, R66.reuse.H0_H0 ;  /* 0x20000042ff417230 */ /* 0x100fe20000004100 */
[----:B--2---:R-:W-:Y:S01]  /*7300*/  UPRMT UR4, UR6, 0x654, UR4 ;  /* 0x0000065406047896 */ /* 0x004fe20008000004 */
        /* <DEDUP_REMOVED lines=8> */
[----:B------:R-:W-:Y:S01]  /*7390*/  SYNCS.ARRIVE.TRANS64.RED.A1T0 RZ, [UR4], RZ ;  /* 0x000000ffffff79a7 */ /* 0x000fe20008100404 */
        /* <DEDUP_REMOVED lines=15> */
[--C-:B------:R-:W-:Y:S02]  /*7490*/  HADD2.F32 R47, -RZ, R73.reuse.H0_H0 ;  /* 0x20000049ff2f7230 */ /* 0x100fe40000004100 */
[C---:B------:R-:W-:Y:S01]  /*74a0*/  FMUL R10, R38.reuse, R10 ;  /* 0x0000000a260a7220 */ /* 0x040fe20000400000 */
[C---:B------:R-:W-:Y:S01]  /*74b0*/  FFMA R6, R41.reuse, R43, R6 ;  /* 0x0000002b29067223 */ /* 0x040fe20000000006 */
[----:B------:R-:W-:Y:S02]  /*74c0*/  HADD2.F32 R48, -RZ, R73.H1_H1 ;  /* 0x30000049ff307230 */ /* 0x000fe40000004100 */
[C---:B------:R-:W-:Y:S01]  /*74d0*/  FFMA R7, R41.reuse, R44, R7 ;  /* 0x0000002c29077223 */ /* 0x040fe20000000007 */
[C---:B------:R-:W-:Y:S01]  /*74e0*/  FFMA R8, R41.reuse, R45, R8 ;  /* 0x0000002d29087223 */ /* 0x040fe20000000008 */
[C---:B------:R-:W-:Y:S01]  /*74f0*/  FFMA R9, R41.reuse, R46, R9 ;  /* 0x0000002e29097223 */ /* 0x040fe20000000009 */
[----:B------:R-:W-:Y:S01]  /*7500*/  FFMA R10, R41, R47, R10 ;  /* 0x0000002f290a7223 */ /* 0x000fe2000000000a */
[----:B------:R-:W-:Y:S01]  /*7510*/  HADD2.F32 R43, -RZ, R69.H0_H0 ;  /* 0x20000045ff2b7230 */ /* 0x000fe20000004100 */
[----:B-1----:R-:W-:Y:S01]  /*7520*/  F2FP.SATFINITE.E4M3.F32.PACK_AB_MERGE_C R96, R7, R6, RZ ;  /* 0x000000060760723e */ /* 0x002fe200048070ff */
[C---:B------:R-:W-:Y:S01]  /*7530*/  FMUL R11, R38.reuse, R11 ;  /* 0x0000000b260b7220 */ /* 0x040fe20000400000 */
[--C-:B------:R-:W-:Y:S02]  /*7540*/  HADD2.F32 R51, -RZ, R74.reuse.H0_H0 ;  /* 0x2000004aff337230 */ /* 0x100fe40000004100 */
[C---:B------:R-:W-:Y:S01]  /*7550*/  FMUL R14, R38.reuse, R14 ;  /* 0x0000000e260e7220 */ /* 0x040fe20000400000 */
[----:B------:R-:W-:Y:S01]  /*7560*/  HADD2.F32 R52, -RZ, R74.H1_H1 ;  /* 0x3000004aff347230 */ /* 0x000fe20000004100 */
[----:B------:R-:W-:Y:S01]  /*7570*/  F2FP.SATFINITE.E4M3.F32.PACK_AB_MERGE_C R96, R5, R4, R96 ;  /* 0x000000040560723e */ /* 0x000fe20004807060 */
[C---:B------:R-:W-:Y:S01]  /*7580*/  FFMA R11, R41.reuse, R48, R11 ;  /* 0x00000030290b7223 */ /* 0x040fe2000000000b */
[C---:B------:R-:W-:Y:S01]  /*7590*/  FFMA R12, R41.reuse, R49, R12 ;  /* 0x00000031290c7223 */ /* 0x040fe2000000000c */
[C---:B------:R-:W-:Y:S01]  /*75a0*/  FFMA R13, R41.reuse, R50, R13 ;  /* 0x00000032290d7223 */ /* 0x040fe2000000000d */
[----:B------:R-:W-:Y:S01]  /*75b0*/  FFMA R14, R41, R51, R14 ;  /* 0x00000033290e7223 */ /* 0x000fe2000000000e */
[C---:B------:R-:W-:Y:S01]  /*75c0*/  FMUL R15, R38.reuse, R15 ;  /* 0x0000000f260f7220 */ /* 0x040fe20000400000 */
[----:B------:R-:W-:Y:S01]  /*75d0*/  F2FP.F16.E4M3.UNPACK_B R79, R79.H1 ;  /* 0x0000004fff4f723e */ /* 0x000fe200030006ff */
[--C-:B------:R-:W-:Y:S01]  /*75e0*/  HADD2.F32 R55, -RZ, R75.reuse.H0_H0 ;  /* 0x2000004bff377230 */ /* 0x100fe20000004100 */
[----:B------:R-:W-:Y:S01]  /*75f0*/  F2FP.SATFINITE.E4M3.F32.PACK_AB_MERGE_C R97, R11, R10, RZ ;  /* 0x0000000a0b61723e */ /* 0x000fe200048070ff */
[C---:B------:R-:W-:Y:S01]  /*7600*/  FFMA R15, R41.reuse, R52, R15 ;  /* 0x00000034290f7223 */ /* 0x040fe2000000000f */
[C---:B------:R-:W-:Y:S01]  /*7610*/  FFMA R16, R41.reuse, R53, R16 ;  /* 0x0000003529107223 */ /* 0x040fe20000000010 */
[----:B------:R-:W-:Y:S01]  /*7620*/  FFMA R17, R41, R54, R17 ;  /* 0x0000003629117223 */ /* 0x000fe20000000011 */
[----:B------:R-:W-:Y:S01]  /*7630*/  F2FP.SATFINITE.E4M3.F32.PACK_AB_MERGE_C R97, R9, R8, R97 ;  /* 0x000000080961723e */ /* 0x000fe20004807061 */
[----:B------:R-:W-:Y:S01]  /*7640*/  HADD2.F32 R56, -RZ, R75.H1_H1 ;  /* 0x3000004bff387230 */ /* 0x000fe20000004100 */
[----:B------:R-:W-:Y:S01]  /*7650*/  F2FP.SATFINITE.E4M3.F32.PACK_AB_MERGE_C R98, R15, R14, RZ ;  /* 0x0000000e0f62723e */ /* 0x000fe200048070ff */
[C---:B------:R-:W-:Y:S01]  /*7660*/  FMUL R18, R38.reuse, R18 ;  /* 0x0000001226127220 */ /* 0x040fe20000400000 */
[C---:B------:R-:W-:Y:S01]  /*7670*/  FMUL R19, R38.reuse, R19 ;  /* 0x0000001326137220 */ /* 0x040fe20000400000 */
[--C-:B------:R-:W-:Y:S02]  /*7680*/  HADD2.F32 R58, -RZ, R76.reuse.H0_H0 ;  /* 0x2000004cff3a7230 */ /* 0x100fe40000004100 */
[C---:B------:R-:W-:Y:S01]  /*7690*/  FMUL R3, R38.reuse, R22 ;  /* 0x0000001626037220 */ /* 0x040fe20000400000 */
[C---:B------:R-:W-:Y:S01]  /*76a0*/  FFMA R18, R41.reuse, R55, R18 ;  /* 0x0000003729127223 */ /* 0x040fe20000000012 */
[----:B------:R-:W-:Y:S02]  /*76b0*/  HADD2.F32 R60, -RZ, R76.H1_H1 ;  /* 0x3000004cff3c7230 */ /* 0x000fe40000004100 */
        /* <DEDUP_REMOVED lines=42> */
[----:B------:R-:W-:Y:S03]  /*7960*/  IADD3 R70, PT, PT, R36, 0x1, RZ ;  /* 0x0000000124467810 */ /* 0x000fe60007ffe0ff */
        /* <DEDUP_REMOVED lines=10> */
[----:B------:R-:W-:Y:S02]  /*7a10*/  UIADD3 UR9, UPT, UPT, UR49, 0x40, URZ ;  /* 0x0000004031097890 */ /* 0x000fe4000fffe0ff */
[----:B------:R-:W-:Y:S01]  /*7a20*/  UIADD3 UR8, UPT, UPT, UR44, 0x3200, URZ ;  /* 0x000032002c087890 */ /* 0x000fe2000fffe0ff */
[----:B------:R-:W-:Y:S01]  /*7a30*/  UMOV UR10, UR50 ;  /* 0x00000032000a7c82 */ /* 0x000fe20008000000 */
[----:B------:R-:W-:Y:S01]  /*7a40*/  UMOV UR11, UR36 ;  /* 0x00000024000b7c82 */ /* 0x000fe20008000000 */
[----:B--2---:R-:W-:Y:S04]  /*7a50*/  UIADD3 UR4, UP0, UPT, UR6, 0x680, URZ ;  /* 0x0000068006047890 */ /* 0x004fe8000ff1e0ff */
[----:B------:R-:W-:Y:S09]  /*7a60*/  UIADD3.X UR5, UPT, UPT, URZ, UR7, URZ, UP0, !UPT ;  /* 0x00000007ff057290 */ /* 0x000ff200087fe4ff */
[----:B------:R2:W-:Y:S01]  /*7a70*/  UTMASTG.3D [UR8], [UR4] ;  /* 0x00000008040073b5 */ /* 0x0005e20008010000 */
[----:B------:R0:W-:Y:S01]  /*7a80*/  UTMACMDFLUSH ;  /* 0x00000000000079b7 */ /* 0x0001e20000000000 */
[----:B--2---:R-:W-:Y:S04]  /*7a90*/  DEPBAR.LE SB0, 0x1 ;  /* 0x000080400000791a */ /* 0x004fe80000000000 */
.L_x_115:
[----:B------:R-:W-:Y:S05]  /*7aa0*/  BSYNC.RECONVERGENT B0 ;  /* 0x0000000000007941 */ /* 0x000fea0003800200 */
.L_x_114:
[----:B------:R-:W-:Y:S01]  /*7ab0*/  BAR.SYNC.DEFER_BLOCKING 0x1, 0x80 ;  /* 0x0042000000007b1d */ /* 0x000fe20000010000 */
[----:B------:R-:W-:Y:S01]  /*7ac0*/  ISETP.NE.AND P0, PT, R87, 0x2, PT ;  /* 0x000000025700780c */ /* 0x000fe20003f05270 */
[----:B------:R-:W-:Y:S01]  /*7ad0*/  UISETP.NE.AND UP0, UPT, UR45, URZ, UPT ;  /* 0x000000ff2d00728c */ /* 0x000fe2000bf05270 */
[----:B------:R-:W-:Y:S01]  /*7ae0*/  ISETP.NE.AND P1, PT, R70, 0x4, PT ;  /* 0x000000044600780c */ /* 0x000fe20003f25270 */
[----:B------:R-:W-:Y:S01]  /*7af0*/  UIADD3 UR30, UPT, UPT, UR37, UR59, URZ ;  /* 0x0000003b251e7290 */ /* 0x000fe2000fffe0ff */
[----:B------:R-:W-:Y:S01]  /*7b00*/  SEL R0, RZ, 0x1, P0 ;  /* 0x00000001ff007807 */ /* 0x000fe20000000000 */
[----:B------:R-:W-:Y:S01]  /*7b10*/  UIADD3 UR20, UPT, UPT, UR38, UR62, URZ ;  /* 0x0000003e26147290 */ /* 0x000fe2000fffe0ff */
[----:B------:R-:W-:Y:S02]  /*7b20*/  SEL R3, RZ, 0x1, P1 ;  /* 0x00000001ff037807 */ /* 0x000fe40000800000 */
[----:B------:R-:W-:Y:S02]  /*7b30*/  LOP3.LUT R91, R91, R0, RZ, 0x3c, !PT ;  /* 0x000000005b5b7212 */ /* 0x000fe400078e3cff */
[----:B------:R-:W-:Y:S02]  /*7b40*/  LOP3.LUT R92, R92, R3, RZ, 0x3c, !PT ;  /* 0x000000035c5c7212 */ /* 0x000fe400078e3cff */
[----:B------:R-:W-:Y:S02]  /*7b50*/  SEL R87, R87, RZ, P0 ;  /* 0x000000ff57577207 */ /* 0x000fe40000000000 */
[----:B------:R-:W-:Y:S01]  /*7b60*/  SEL R36, R70, RZ, P1 ;  /* 0x000000ff46247207 */ /* 0x000fe20000800000 */
[----:B------:R-:W-:Y:S01]  /*7b70*/  UMOV UR36, UR58 ;  /* 0x0000003a00247c82 */ /* 0x000fe20008000000 */
[----:B------:R-:W-:Y:S05]  /*7b80*/  BRA.U UP0, `(.L_x_116) ;  /* 0xffffffd500987547 */ /* 0x000fea000b83ffff */
[----:B------:R-:W-:Y:S05]  /*7b90*/  EXIT ;  /* 0x000000000000794d */ /* 0x000fea0003800000 */
.L_x_25:
[----:B-1----:R1:W3:Y:S02]  /*7ba0*/  SYNCS.PHASECHK.TRANS64.TRYWAIT P0, [R0+URZ+0x120], R3 ;  /* 0x00012003000075a7 */ /* 0x0022e400080011ff */
[----:B---3--:R-:W-:Y:S05]  /*7bb0*/  @!P0 NANOSLEEP.SYNCS 0x989680 ;  /* 0x009896800000895d */ /* 0x008fea0003900000 */
[----:B------:R-:W3:Y:S02]  /*7bc0*/  @!P0 SYNCS.PHASECHK.TRANS64 P0, [R0+URZ+0x120], R3 ;  /* 0x00012003000085a7 */ /* 0x000ee400080010ff */
[----:B---3--:R-:W-:Y:S05]  /*7bd0*/  @!P0 BRA `(.L_x_25) ;  /* 0xfffffffc00f08947 */ /* 0x008fea000383ffff */
[----:B------:R-:W-:Y:S05]  /*7be0*/  BRA `(.L_x_117) ;  /* 0xffffff9c00407947 */ /* 0x000fea000383ffff */
.L_x_28:
[----:B-1----:R-:W-:-:S07]  /*7bf0*/  MOV R0, UR33 ;  /* 0x0000002100007c02 */ /* 0x002fce0008000f00 */
.L_x_118:
[----:B-1----:R1:W3:Y:S02]  /*7c00*/  SYNCS.PHASECHK.TRANS64.TRYWAIT P0, [R0+URZ+0x40], R3 ;  /* 0x00004003000075a7 */ /* 0x0022e400080011ff */
[----:B---3--:R-:W-:Y:S05]  /*7c10*/  @!P0 NANOSLEEP.SYNCS 0x989680 ;  /* 0x009896800000895d */ /* 0x008fea0003900000 */
[----:B------:R-:W3:Y:S02]  /*7c20*/  @!P0 SYNCS.PHASECHK.TRANS64 P0, [R0+URZ+0x40], R3 ;  /* 0x00004003000085a7 */ /* 0x000ee400080010ff */
[----:B---3--:R-:W-:Y:S05]  /*7c30*/  @!P0 BRA `(.L_x_118) ;  /* 0xfffffffc00f08947 */ /* 0x008fea000383ffff */
[----:B------:R-:W-:Y:S05]  /*7c40*/  BRA `(.L_x_27) ;  /* 0xffffff9c00807947 */ /* 0x000fea000383ffff */
.L_x_35:
[----:B-1----:R-:W-:-:S07]  /*7c50*/  MOV R0, UR9 ;  /* 0x0000000900007c02 */ /* 0x002fce0008000f00 */
.L_x_119:
[----:B-1----:R1:W3:Y:S02]  /*7c60*/  SYNCS.PHASECHK.TRANS64.TRYWAIT P0, [R0+URZ+0x40], R3 ;  /* 0x00004003000075a7 */ /* 0x0022e400080011ff */
[----:B---3--:R-:W-:Y:S05]  /*7c70*/  @!P0 NANOSLEEP.SYNCS 0x989680 ;  /* 0x009896800000895d */ /* 0x008fea0003900000 */
[----:B------:R-:W3:Y:S02]  /*7c80*/  @!P0 SYNCS.PHASECHK.TRANS64 P0, [R0+URZ+0x40], R3 ;  /* 0x00004003000085a7 */ /* 0x000ee400080010ff */
[----:B---3--:R-:W-:Y:S05]  /*7c90*/  @!P0 BRA `(.L_x_119) ;  /* 0xfffffffc00f08947 */ /* 0x008fea000383ffff */
[----:B------:R-:W-:Y:S05]  /*7ca0*/  BRA `(.L_x_34) ;  /* 0xffffffa0003c7947 */ /* 0x000fea000383ffff */
.L_x_40:
[----:B-1----:R1:W3:Y:S02]  /*7cb0*/  SYNCS.PHASECHK.TRANS64.TRYWAIT P0, [R3+URZ+0xb0], R0 ;  /* 0x0000b000030075a7 */ /* 0x0022e400080011ff */
[----:B---3--:R-:W-:Y:S05]  /*7cc0*/  @!P0 NANOSLEEP.SYNCS 0x989680 ;  /* 0x009896800000895d */ /* 0x008fea0003900000 */
[----:B------:R-:W3:Y:S02]  /*7cd0*/  @!P0 SYNCS.PHASECHK.TRANS64 P0, [R3+URZ+0xb0], R0 ;  /* 0x0000b000030085a7 */ /* 0x000ee400080010ff */
[----:B---3--:R-:W-:Y:S05]  /*7ce0*/  @!P0 BRA `(.L_x_40) ;  /* 0xfffffffc00f08947 */ /* 0x008fea000383ffff */
[----:B------:R-:W-:Y:S05]  /*7cf0*/  BRA `(.L_x_120) ;  /* 0xffffffa000dc7947 */ /* 0x000fea000383ffff */
.L_x_44:
[----:B-1----:R-:W-:-:S07]  /*7d00*/  MOV R0, UR4 ;  /* 0x0000000400007c02 */ /* 0x002fce0008000f00 */
.L_x_121:
[----:B-1----:R1:W3:Y:S02]  /*7d10*/  SYNCS.PHASECHK.TRANS64.TRYWAIT P0, [R0+URZ], R3 ;  /* 0x00000003000075a7 */ /* 0x0022e400080011ff */
[----:B---3--:R-:W-:Y:S05]  /*7d20*/  @!P0 NANOSLEEP.SYNCS 0x989680 ;  /* 0x009896800000895d */ /* 0x008fea0003900000 */
[----:B------:R-:W3:Y:S02]  /*7d30*/  @!P0 SYNCS.PHASECHK.TRANS64 P0, [R0+URZ], R3 ;  /* 0x00000003000085a7 */ /* 0x000ee400080010ff */
[----:B---3--:R-:W-:Y:S05]  /*7d40*/  @!P0 BRA `(.L_x_121) ;  /* 0xfffffffc00f08947 */ /* 0x008fea000383ffff */
[----:B------:R-:W-:Y:S05]  /*7d50*/  BRA `(.L_x_122) ;  /* 0xffffffa800807947 */ /* 0x000fea000383ffff */
.L_x_45:
[----:B------:R-:W-:-:S07]  /*7d60*/  MOV R0, UR5 ;  /* 0x0000000500007c02 */ /* 0x000fce0008000f00 */
.L_x_123:
[----:B-1----:R1:W3:Y:S02]  /*7d70*/  SYNCS.PHASECHK.TRANS64.TRYWAIT P0, [R0+URZ], R3 ;  /* 0x00000003000075a7 */ /* 0x0022e400080011ff */
[----:B---3--:R-:W-:Y:S05]  /*7d80*/  @!P0 NANOSLEEP.SYNCS 0x989680 ;  /* 0x009896800000895d */ /* 0x008fea0003900000 */
[----:B------:R-:W3:Y:S02]  /*7d90*/  @!P0 SYNCS.PHASECHK.TRANS64 P0, [R0+URZ], R3 ;  /* 0x00000003000085a7 */ /* 0x000ee400080010ff */
[----:B---3--:R-:W-:Y:S05]  /*7da0*/  @!P0 BRA `(.L_x_123) ;  /* 0xfffffffc00f08947 */ /* 0x008fea000383ffff */
[----:B------:R-:W-:Y:S05]  /*7db0*/  BRA `(.L_x_124) ;  /* 0xffffffa8008c7947 */ /* 0x000fea000383ffff */
.L_x_46:
[----:B------:R-:W-:-:S07]  /*7dc0*/  MOV R0, UR5 ;  /* 0x0000000500007c02 */ /* 0x000fce0008000f00 */
.L_x_125:
[----:B-1----:R1:W3:Y:S02]  /*7dd0*/  SYNCS.PHASECHK.TRANS64.TRYWAIT P0, [R0+URZ], R3 ;  /* 0x00000003000075a7 */ /* 0x0022e400080011ff */
[----:B---3--:R-:W-:Y:S05]  /*7de0*/  @!P0 NANOSLEEP.SYNCS 0x989680 ;  /* 0x009896800000895d */ /* 0x008fea0003900000 */
[----:B------:R-:W3:Y:S02]  /*7df0*/  @!P0 SYNCS.PHASECHK.TRANS64 P0, [R0+URZ], R3 ;  /* 0x00000003000085a7 */ /* 0x000ee400080010ff */
[----:B---3--:R-:W-:Y:S05]  /*7e00*/  @!P0 BRA `(.L_x_125) ;  /* 0xfffffffc00f08947 */ /* 0x008fea000383ffff */
[----:B------:R-:W-:Y:S05]  /*7e10*/  BRA `(.L_x_126) ;  /* 0xffffffa800987947 */ /* 0x000fea000383ffff */
.L_x_47:
[----:B------:R-:W-:-:S07]  /*7e20*/  MOV R0, UR5 ;  /* 0x0000000500007c02 */ /* 0x000fce0008000f00 */
.L_x_127:
[----:B-1----:R1:W3:Y:S02]  /*7e30*/  SYNCS.PHASECHK.TRANS64.TRYWAIT P0, [R0+URZ], R3 ;  /* 0x00000003000075a7 */ /* 0x0022e400080011ff */
[----:B---3--:R-:W-:Y:S05]  /*7e40*/  @!P0 NANOSLEEP.SYNCS 0x989680 ;  /* 0x009896800000895d */ /* 0x008fea0003900000 */
[----:B------:R-:W3:Y:S02]  /*7e50*/  @!P0 SYNCS.PHASECHK.TRANS64 P0, [R0+URZ], R3 ;  /* 0x00000003000085a7 */ /* 0x000ee400080010ff */
[----:B---3--:R-:W-:Y:S05]  /*7e60*/  @!P0 BRA `(.L_x_127) ;  /* 0xfffffffc00f08947 */ /* 0x008fea000383ffff */
[----:B------:R-:W-:Y:S05]  /*7e70*/  BRA `(.L_x_128) ;  /* 0xffffffa800a47947 */ /* 0x000fea000383ffff */
.L_x_48:
[----:B------:R-:W-:-:S07]  /*7e80*/  MOV R0, UR5 ;  /* 0x0000000500007c02 */ /* 0x000fce0008000f00 */
.L_x_129:
[----:B-1----:R1:W3:Y:S02]  /*7e90*/  SYNCS.PHASECHK.TRANS64.TRYWAIT P0, [R0+URZ], R3 ;  /* 0x00000003000075a7 */ /* 0x0022e400080011ff */
[----:B---3--:R-:W-:Y:S05]  /*7ea0*/  @!P0 NANOSLEEP.SYNCS 0x989680 ;  /* 0x009896800000895d */ /* 0x008fea0003900000 */
[----:B------:R-:W3:Y:S02]  /*7eb0*/  @!P0 SYNCS.PHASECHK.TRANS64 P0, [R0+URZ], R3 ;  /* 0x00000003000085a7 */ /* 0x000ee400080010ff */
[----:B---3--:R-:W-:Y:S05]  /*7ec0*/  @!P0 BRA `(.L_x_129) ;  /* 0xfffffffc00f08947 */ /* 0x008fea000383ffff */
[----:B------:R-:W-:Y:S05]  /*7ed0*/  BRA `(.L_x_130) ;  /* 0xffffffa800b07947 */ /* 0x000fea000383ffff */
.L_x_49:
[----:B------:R-:W-:-:S07]  /*7ee0*/  MOV R0, UR5 ;  /* 0x0000000500007c02 */ /* 0x000fce0008000f00 */
.L_x_131:
[----:B-1----:R1:W3:Y:S02]  /*7ef0*/  SYNCS.PHASECHK.TRANS64.TRYWAIT P0, [R0+URZ], R3 ;  /* 0x00000003000075a7 */ /* 0x0022e400080011ff */
[----:B---3--:R-:W-:Y:S05]  /*7f00*/  @!P0 NANOSLEEP.SYNCS 0x989680 ;  /* 0x009896800000895d */ /* 0x008fea0003900000 */
[----:B------:R-:W3:Y:S02]  /*7f10*/  @!P0 SYNCS.PHASECHK.TRANS64 P0, [R0+URZ], R3 ;  /* 0x00000003000085a7 */ /* 0x000ee400080010ff */
[----:B---3--:R-:W-:Y:S05]  /*7f20*/  @!P0 BRA `(.L_x_131) ;  /* 0xfffffffc00f08947 */ /* 0x008fea000383ffff */
[----:B------:R-:W-:Y:S05]  /*7f30*/  BRA `(.L_x_132) ;  /* 0xffffffa800bc7947 */ /* 0x000fea000383ffff */
.L_x_50:
[----:B------:R-:W-:-:S07]  /*7f40*/  MOV R0, UR5 ;  /* 0x0000000500007c02 */ /* 0x000fce0008000f00 */
.L_x_133:
[----:B-1----:R1:W3:Y:S02]  /*7f50*/  SYNCS.PHASECHK.TRANS64.TRYWAIT P0, [R0+URZ], R3 ;  /* 0x00000003000075a7 */ /* 0x0022e400080011ff */
[----:B---3--:R-:W-:Y:S05]  /*7f60*/  @!P0 NANOSLEEP.SYNCS 0x989680 ;  /* 0x009896800000895d */ /* 0x008fea0003900000 */
[----:B------:R-:W3:Y:S02]  /*7f70*/  @!P0 SYNCS.PHASECHK.TRANS64 P0, [R0+URZ], R3 ;  /* 0x00000003000085a7 */ /* 0x000ee400080010ff */
[----:B---3--:R-:W-:Y:S05]  /*7f80*/  @!P0 BRA `(.L_x_133) ;  /* 0xfffffffc00f08947 */ /* 0x008fea000383ffff */
[----:B------:R-:W-:Y:S05]  /*7f90*/  BRA `(.L_x_134) ;  /* 0xffffffa800c87947 */ /* 0x000fea000383ffff */
.L_x_53:
[----:B--2---:R2:W3:Y:S02]  /*7fa0*/  SYNCS.PHASECHK.TRANS64.TRYWAIT P0, [R2+URZ+0x110], R5 ;  /* 0x00011005020075a7 */ /* 0x0044e400080011ff */
[----:B---3--:R-:W-:Y:S05]  /*7fb0*/  @!P0 NANOSLEEP.SYNCS 0x989680 ;  /* 0x009896800000895d */ /* 0x008fea0003900000 */
[----:B------:R-:W3:Y:S02]  /*7fc0*/  @!P0 SYNCS.PHASECHK.TRANS64 P0, [R2+URZ+0x110], R5 ;  /* 0x00011005020085a7 */ /* 0x000ee400080010ff */
[----:B---3--:R-:W-:Y:S05]  /*7fd0*/  @!P0 BRA `(.L_x_53) ;  /* 0xfffffffc00f08947 */ /* 0x008fea000383ffff */
[----:B------:R-:W-:Y:S05]  /*7fe0*/  BRA `(.L_x_135) ;  /* 0xffffffac002c7947 */ /* 0x000fea000383ffff */
.L_x_54:
[----:B------:R-:W-:-:S07]  /*7ff0*/  MOV R2, UR4 ;  /* 0x0000000400027c02 */ /* 0x000fce0008000f00 */
.L_x_136:
[----:B--2---:R2:W3:Y:S02]  /*8000*/  SYNCS.PHASECHK.TRANS64.TRYWAIT P0, [R2+URZ+0xc0], R5 ;  /* 0x0000c005020075a7 */ /* 0x0044e400080011ff */
[----:B---3--:R-:W-:Y:S05]  /*8010*/  @!P0 NANOSLEEP.SYNCS 0x989680 ;  /* 0x009896800000895d */ /* 0x008fea0003900000 */
[----:B------:R-:W3:Y:S02]  /*8020*/  @!P0 SYNCS.PHASECHK.TRANS64 P0, [R2+URZ+0xc0], R5 ;  /* 0x0000c005020085a7 */ /* 0x000ee400080010ff */
[----:B---3--:R-:W-:Y:S05]  /*8030*/  @!P0 BRA `(.L_x_136) ;  /* 0xfffffffc00f08947 */ /* 0x008fea000383ffff */
[----:B------:R-:W-:Y:S05]  /*8040*/  BRA `(.L_x_137) ;  /* 0xffffffac003c7947 */ /* 0x000fea000383ffff */
.L_x_55:
[----:B--2---:R2:W3:Y:S02]  /*8050*/  SYNCS.PHASECHK.TRANS64.TRYWAIT P1, [R2+URZ+0xb0], R5 ;  /* 0x0000b005020075a7 */ /* 0x0044e400080211ff */
[----:B---3--:R-:W-:Y:S05]  /*8060*/  @!P1 NANOSLEEP.SYNCS 0x989680 ;  /* 0x009896800000995d */ /* 0x008fea0003900000 */
[----:B------:R-:W3:Y:S02]  /*8070*/  @!P1 SYNCS.PHASECHK.TRANS64 P1, [R2+URZ+0xb0], R5 ;  /* 0x0000b005020095a7 */ /* 0x000ee400080210ff */
[----:B---3--:R-:W-:Y:S05]  /*8080*/  @!P1 BRA `(.L_x_55) ;  /* 0xfffffffc00f09947 */ /* 0x008fea000383ffff */
[----:B------:R-:W-:Y:S05]  /*8090*/  BRA `(.L_x_138) ;  /* 0xffffffac006c7947 */ /* 0x000fea000383ffff */
.L_x_58:
[----:B------:R-:W-:-:S07]  /*80a0*/  MOV R0, UR4 ;  /* 0x0000000400007c02 */ /* 0x000fce0008000f00 */
.L_x_139:
[----:B--2---:R2:W3:Y:S02]  /*80b0*/  SYNCS.PHASECHK.TRANS64.TRYWAIT P0, [R0+URZ+0xc0], R3 ;  /* 0x0000c003000075a7 */ /* 0x0044e400080011ff */
[----:B---3--:R-:W-:Y:S05]  /*80c0*/  @!P0 NANOSLEEP.SYNCS 0x989680 ;  /* 0x009896800000895d */ /* 0x008fea0003900000 */
[----:B------:R-:W3:Y:S02]  /*80d0*/  @!P0 SYNCS.PHASECHK.TRANS64 P0, [R0+URZ+0xc0], R3 ;  /* 0x0000c003000085a7 */ /* 0x000ee400080010ff */
[----:B---3--:R-:W-:Y:S05]  /*80e0*/  @!P0 BRA `(.L_x_139) ;  /* 0xfffffffc00f08947 */ /* 0x008fea000383ffff */
[----:B------:R-:W-:Y:S05]  /*80f0*/  BRA `(.L_x_57) ;  /* 0xffffffac00c07947 */ /* 0x000fea000383ffff */
.L_x_65:
[----:B-1----:R1:W2:Y:S02]  /*8100*/  SYNCS.PHASECHK.TRANS64.TRYWAIT P1, [R0+URZ+0xb0], R5 ;  /* 0x0000b005000075a7 */ /* 0x0022a400080211ff */
[----:B--2---:R-:W-:Y:S05]  /*8110*/  @!P1 NANOSLEEP.SYNCS 0x989680 ;  /* 0x009896800000995d */ /* 0x004fea0003900000 */
[----:B------:R-:W2:Y:S02]  /*8120*/  @!P1 SYNCS.PHASECHK.TRANS64 P1, [R0+URZ+0xb0], R5 ;  /* 0x0000b005000095a7 */ /* 0x000ea400080210ff */
[----:B--2---:R-:W-:Y:S05]  /*8130*/  @!P1 BRA `(.L_x_65) ;  /* 0xfffffffc00f09947 */ /* 0x004fea000383ffff */
[----:B------:R-:W-:Y:S05]  /*8140*/  BRA `(.L_x_140) ;  /* 0xffffffb400387947 */ /* 0x000fea000383ffff */
.L_x_66:
[----:B------:R-:W-:-:S07]  /*8150*/  MOV R3, UR31 ;  /* 0x0000001f00037c02 */ /* 0x000fce0008000f00 */
.L_x_141:
[----:B-1----:R1:W2:Y:S02]  /*8160*/  SYNCS.PHASECHK.TRANS64.TRYWAIT P0, [R3+URZ+0xf0], R0 ;  /* 0x0000f000030075a7 */ /* 0x0022a400080011ff */
[----:B--2---:R-:W-:Y:S05]  /*8170*/  @!P0 NANOSLEEP.SYNCS 0x989680 ;  /* 0x009896800000895d */ /* 0x004fea0003900000 */
[----:B------:R-:W2:Y:S02]  /*8180*/  @!P0 SYNCS.PHASECHK.TRANS64 P0, [R3+URZ+0xf0], R0 ;  /* 0x0000f000030085a7 */ /* 0x000ea400080010ff */
[----:B--2---:R-:W-:Y:S05]  /*8190*/  @!P0 BRA `(.L_x_141) ;  /* 0xfffffffc00f08947 */ /* 0x004fea000383ffff */
[----:B------:R-:W-:Y:S05]  /*81a0*/  BRA `(.L_x_142) ;  /* 0xffffffb400887947 */ /* 0x000fea000383ffff */
.L_x_69:
[----:B------:R-:W-:Y:S07]  /*81b0*/  MOV R0, UR5 ;  /* 0x0000000500007c02 */ /* 0x000fee0008000f00 */
.L_x_143:
[----:B-1----:R1:W2:Y:S02]  /*81c0*/  SYNCS.PHASECHK.TRANS64.TRYWAIT P0, [R0+URZ], R3 ;  /* 0x00000003000075a7 */ /* 0x0022a400080011ff */
[----:B--2---:R-:W-:Y:S05]  /*81d0*/  @!P0 NANOSLEEP.SYNCS 0x989680 ;  /* 0x009896800000895d */ /* 0x004fea0003900000 */
[----:B------:R-:W2:Y:S02]  /*81e0*/  @!P0 SYNCS.PHASECHK.TRANS64 P0, [R0+URZ], R3 ;  /* 0x00000003000085a7 */ /* 0x000ea400080010ff */
[----:B--2---:R-:W-:Y:S05]  /*81f0*/  @!P0 BRA `(.L_x_143) ;  /* 0xfffffffc00f08947 */ /* 0x004fea000383ffff */
[----:B------:R-:W-:Y:S05]  /*8200*/  BRA `(.L_x_68) ;  /* 0xffffffb400a47947 */ /* 0x000fea000383ffff */
.L_x_72:
[----:B------:R-:W-:-:S07]  /*8210*/  MOV R0, UR4 ;  /* 0x0000000400007c02 */ /* 0x000fce0008000f00 */
.L_x_144:
[----:B--2---:R2:W4:Y:S02]  /*8220*/  SYNCS.PHASECHK.TRANS64.TRYWAIT P0, [R0+URZ], R3 ;  /* 0x00000003000075a7 */ /* 0x00452400080011ff */
[----:B----4-:R-:W-:Y:S05]  /*8230*/  @!P0 NANOSLEEP.SYNCS 0x989680 ;  /* 0x009896800000895d */ /* 0x010fea0003900000 */
[----:B------:R-:W4:Y:S02]  /*8240*/  @!P0 SYNCS.PHASECHK.TRANS64 P0, [R0+URZ], R3 ;  /* 0x00000003000085a7 */ /* 0x000f2400080010ff */
[----:B----4-:R-:W-:Y:S05]  /*8250*/  @!P0 BRA `(.L_x_144) ;  /* 0xfffffffc00f08947 */ /* 0x010fea000383ffff */
[----:B------:R-:W-:Y:S05]  /*8260*/  BRA `(.L_x_145) ;  /* 0xffffffb800807947 */ /* 0x000fea000383ffff */
.L_x_73:
[----:B------:R-:W-:-:S07]  /*8270*/  MOV R0, UR5 ;  /* 0x0000000500007c02 */ /* 0x000fce0008000f00 */
.L_x_146:
[----:B-1----:R1:W2:Y:S02]  /*8280*/  SYNCS.PHASECHK.TRANS64.TRYWAIT P0, [R0+URZ], R3 ;  /* 0x00000003000075a7 */ /* 0x0022a400080011ff */
[----:B--2---:R-:W-:Y:S05]  /*8290*/  @!P0 NANOSLEEP.SYNCS 0x989680 ;  /* 0x009896800000895d */ /* 0x004fea0003900000 */
[----:B------:R-:W2:Y:S02]  /*82a0*/  @!P0 SYNCS.PHASECHK.TRANS64 P0, [R0+URZ], R3 ;  /* 0x00000003000085a7 */ /* 0x000ea400080010ff */
[----:B--2---:R-:W-:Y:S05]  /*82b0*/  @!P0 BRA `(.L_x_146) ;  /* 0xfffffffc00f08947 */ /* 0x004fea000383ffff */
[----:B------:R-:W-:Y:S05]  /*82c0*/  BRA `(.L_x_147) ;  /* 0xffffffb8008c7947 */ /* 0x000fea000383ffff */
.L_x_74:
[----:B------:R-:W-:-:S07]  /*82d0*/  MOV R0, UR5 ;  /* 0x0000000500007c02 */ /* 0x000fce0008000f00 */
.L_x_148:
[----:B-1----:R1:W2:Y:S02]  /*82e0*/  SYNCS.PHASECHK.TRANS64.TRYWAIT P0, [R0+URZ], R3 ;  /* 0x00000003000075a7 */ /* 0x0022a400080011ff */
[----:B--2---:R-:W-:Y:S05]  /*82f0*/  @!P0 NANOSLEEP.SYNCS 0x989680 ;  /* 0x009896800000895d */ /* 0x004fea0003900000 */
[----:B------:R-:W2:Y:S02]  /*8300*/  @!P0 SYNCS.PHASECHK.TRANS64 P0, [R0+URZ], R3 ;  /* 0x00000003000085a7 */ /* 0x000ea400080010ff */
[----:B--2---:R-:W-:Y:S05]  /*8310*/  @!P0 BRA `(.L_x_148) ;  /* 0xfffffffc00f08947 */ /* 0x004fea000383ffff */
[----:B------:R-:W-:Y:S05]  /*8320*/  BRA `(.L_x_149) ;  /* 0xffffffb800987947 */ /* 0x000fea000383ffff */
.L_x_75:
[----:B------:R-:W-:-:S07]  /*8330*/  MOV R0, UR4 ;  /* 0x0000000400007c02 */ /* 0x000fce0008000f00 */
.L_x_150:
[----:B-1----:R1:W2:Y:S02]  /*8340*/  SYNCS.PHASECHK.TRANS64.TRYWAIT P0, [R0+URZ], R3 ;  /* 0x00000003000075a7 */ /* 0x0022a400080011ff */
[----:B--2---:R-:W-:Y:S05]  /*8350*/  @!P0 NANOSLEEP.SYNCS 0x989680 ;  /* 0x009896800000895d */ /* 0x004fea0003900000 */
[----:B------:R-:W2:Y:S02]  /*8360*/  @!P0 SYNCS.PHASECHK.TRANS64 P0, [R0+URZ], R3 ;  /* 0x00000003000085a7 */ /* 0x000ea400080010ff */
[----:B--2---:R-:W-:Y:S05]  /*8370*/  @!P0 BRA `(.L_x_150) ;  /* 0xfffffffc00f08947 */ /* 0x004fea000383ffff */
[----:B------:R-:W-:Y:S05]  /*8380*/  BRA `(.L_x_151) ;  /* 0xffffffb800a47947 */ /* 0x000fea000383ffff */
.L_x_80:
[----:B-1----:R1:W2:Y:S02]  /*8390*/  SYNCS.PHASECHK.TRANS64.TRYWAIT P0, [R8+URZ+0xb0], R5 ;  /* 0x0000b005080075a7 */ /* 0x0022a400080011ff */
[----:B--2---:R-:W-:Y:S05]  /*83a0*/  @!P0 NANOSLEEP.SYNCS 0x989680 ;  /* 0x009896800000895d */ /* 0x004fea0003900000 */
[----:B------:R-:W2:Y:S02]  /*83b0*/  @!P0 SYNCS.PHASECHK.TRANS64 P0, [R8+URZ+0xb0], R5 ;  /* 0x0000b005080085a7 */ /* 0x000ea400080010ff */
[----:B--2---:R-:W-:Y:S05]  /*83c0*/  @!P0 BRA `(.L_x_80) ;  /* 0xfffffffc00f08947 */ /* 0x004fea000383ffff */
[----:B------:R-:W-:Y:S05]  /*83d0*/  BRA `(.L_x_152) ;  /* 0xffffffbc00d87947 */ /* 0x000fea000383ffff */
.L_x_83:
[----:B------:R-:W-:Y:S07]  /*83e0*/  MOV R0, UR21 ;  /* 0x0000001500007c02 */ /* 0x000fee0008000f00 */
.L_x_153:
[----:B-1----:R1:W2:Y:S02]  /*83f0*/  SYNCS.PHASECHK.TRANS64.TRYWAIT P1, [R0+URZ+0xa8], R5 ;  /* 0x0000a805000075a7 */ /* 0x0022a400080211ff */
[----:B--2---:R-:W-:Y:S05]  /*8400*/  @!P1 NANOSLEEP.SYNCS 0x989680 ;  /* 0x009896800000995d */ /* 0x004fea0003900000 */
[----:B------:R-:W2:Y:S02]  /*8410*/  @!P1 SYNCS.PHASECHK.TRANS64 P1, [R0+URZ+0xa8], R5 ;  /* 0x0000a805000095a7 */ /* 0x000ea400080210ff */
[----:B--2---:R-:W-:Y:S05]  /*8420*/  @!P1 BRA `(.L_x_153) ;  /* 0xfffffffc00f09947 */ /* 0x004fea000383ffff */
[----:B------:R-:W-:Y:S05]  /*8430*/  BRA `(.L_x_82) ;  /* 0xffffffc400547947 */ /* 0x000fea000383ffff */
.L_x_86:
[----:B-1----:R-:W-:Y:S07]  /*8440*/  MOV R5, UR21 ;  /* 0x0000001500057c02 */ /* 0x002fee0008000f00 */
.L_x_154:
[----:B-1----:R1:W2:Y:S02]  /*8450*/  SYNCS.PHASECHK.TRANS64.TRYWAIT P0, [R5+URZ+0x90], R4 ;  /* 0x00009004050075a7 */ /* 0x0022a400080011ff */
[----:B--2---:R-:W-:Y:S05]  /*8460*/  @!P0 NANOSLEEP.SYNCS 0x989680 ;  /* 0x009896800000895d */ /* 0x004fea0003900000 */
[----:B------:R-:W2:Y:S02]  /*8470*/  @!P0 SYNCS.PHASECHK.TRANS64 P0, [R5+URZ+0x90], R4 ;  /* 0x00009004050085a7 */ /* 0x000ea400080010ff */
[----:B--2---:R-:W-:Y:S05]  /*8480*/  @!P0 BRA `(.L_x_154) ;  /* 0xfffffffc00f08947 */ /* 0x004fea000383ffff */
[----:B------:R-:W-:Y:S05]  /*8490*/  BRA `(.L_x_155) ;  /* 0xffffffc400ac7947 */ /* 0x000fea000383ffff */
.L_x_87:
[----:B------:R-:W-:Y:S07]  /*84a0*/  MOV R5, UR21 ;  /* 0x0000001500057c02 */ /* 0x000fee0008000f00 */
.L_x_156:
[----:B-1----:R1:W2:Y:S02]  /*84b0*/  SYNCS.PHASECHK.TRANS64.TRYWAIT P0, [R5+URZ+0x98], R4 ;  /* 0x00009804050075a7 */ /* 0x0022a400080011ff */
[----:B--2---:R-:W-:Y:S05]  /*84c0*/  @!P0 NANOSLEEP.SYNCS 0x989680 ;  /* 0x009896800000895d */ /* 0x004fea0003900000 */
[----:B------:R-:W2:Y:S02]  /*84d0*/  @!P0 SYNCS.PHASECHK.TRANS64 P0, [R5+URZ+0x98], R4 ;  /* 0x00009804050085a7 */ /* 0x000ea400080010ff */
[----:B--2---:R-:W-:Y:S05]  /*84e0*/  @!P0 BRA `(.L_x_156) ;  /* 0xfffffffc00f08947 */ /* 0x004fea000383ffff */
[----:B------:R-:W-:Y:S05]  /*84f0*/  BRA `(.L_x_157) ;  /* 0xffffffc400ec7947 */ /* 0x000fea000383ffff */
.L_x_89:
[----:B------:R-:W-:-:S07]  /*8500*/  MOV R0, UR21 ;  /* 0x0000001500007c02 */ /* 0x000fce0008000f00 */
.L_x_158:
[----:B-1----:R1:W2:Y:S02]  /*8510*/  SYNCS.PHASECHK.TRANS64.TRYWAIT P0, [R0+URZ+0x90], R3 ;  /* 0x00009003000075a7 */ /* 0x0022a400080011ff */
[----:B--2---:R-:W-:Y:S05]  /*8520*/  @!P0 NANOSLEEP.SYNCS 0x989680 ;  /* 0x009896800000895d */ /* 0x004fea0003900000 */
[----:B------:R-:W2:Y:S02]  /*8530*/  @!P0 SYNCS.PHASECHK.TRANS64 P0, [R0+URZ+0x90], R3 ;  /* 0x00009003000085a7 */ /* 0x000ea400080010ff */
[----:B--2---:R-:W-:Y:S05]  /*8540*/  @!P0 BRA `(.L_x_158) ;  /* 0xfffffffc00f08947 */ /* 0x004fea000383ffff */
[----:B------:R-:W-:Y:S05]  /*8550*/  BRA `(.L_x_159) ;  /* 0xffffffc8005c7947 */ /* 0x000fea000383ffff */
.L_x_91:
[----:B-1----:R1:W2:Y:S02]  /*8560*/  SYNCS.PHASECHK.TRANS64.TRYWAIT P0, [R3+URZ+0xb0], R0 ;  /* 0x0000b000030075a7 */ /* 0x0022a400080011ff */
[----:B--2---:R-:W-:Y:S05]  /*8570*/  @!P0 NANOSLEEP.SYNCS 0x989680 ;  /* 0x009896800000895d */ /* 0x004fea0003900000 */
[----:B------:R-:W2:Y:S02]  /*8580*/  @!P0 SYNCS.PHASECHK.TRANS64 P0, [R3+URZ+0xb0], R0 ;  /* 0x0000b000030085a7 */ /* 0x000ea400080010ff */
[----:B--2---:R-:W-:Y:S05]  /*8590*/  @!P0 BRA `(.L_x_91) ;  /* 0xfffffffc00f08947 */ /* 0x004fea000383ffff */
[----:B------:R-:W-:Y:S05]  /*85a0*/  BRA `(.L_x_160) ;  /* 0xffffffcc00247947 */ /* 0x000fea000383ffff */
.L_x_102:
[----:B--2---:R2:W1:Y:S02]  /*85b0*/  SYNCS.PHASECHK.TRANS64.TRYWAIT P1, [R2+URZ+0x80], R5 ;  /* 0x00008005020075a7 */ /* 0x00446400080211ff */
[----:B-1----:R-:W-:Y:S05]  /*85c0*/  @!P1 NANOSLEEP.SYNCS 0x989680 ;  /* 0x009896800000995d */ /* 0x002fea0003900000 */
[----:B------:R-:W1:Y:S02]  /*85d0*/  @!P1 SYNCS.PHASECHK.TRANS64 P1, [R2+URZ+0x80], R5 ;  /* 0x00008005020095a7 */ /* 0x000e6400080210ff */
[----:B-1----:R-:W-:Y:S05]  /*85e0*/  @!P1 BRA `(.L_x_102) ;  /* 0xfffffffc00f09947 */ /* 0x002fea000383ffff */
[----:B------:R-:W-:Y:S05]  /*85f0*/  BRA `(.L_x_101) ;  /* 0xffffffd800987947 */ /* 0x000fea000383ffff */
.L_x_104:
[----:B--2---:R2:W4:Y:S02]  /*8600*/  SYNCS.PHASECHK.TRANS64.TRYWAIT P0, [R100+URZ+0xd0], R3 ;  /* 0x0000d003640075a7 */ /* 0x00452400080011ff */
[----:B----4-:R-:W-:Y:S05]  /*8610*/  @!P0 NANOSLEEP.SYNCS 0x989680 ;  /* 0x009896800000895d */ /* 0x010fea0003900000 */
[----:B------:R-:W4:Y:S02]  /*8620*/  @!P0 SYNCS.PHASECHK.TRANS64 P0, [R100+URZ+0xd0], R3 ;  /* 0x0000d003640085a7 */ /* 0x000f2400080010ff */
[----:B----4-:R-:W-:Y:S05]  /*8630*/  @!P0 BRA `(.L_x_104) ;  /* 0xfffffffc00f08947 */ /* 0x010fea000383ffff */
[----:B------:R-:W-:Y:S05]  /*8640*/  BRA `(.L_x_103) ;  /* 0xffffffd800e87947 */ /* 0x000fea000383ffff */
.L_x_112:
[----:B---3--:R3:W4:Y:S02]  /*8650*/  SYNCS.PHASECHK.TRANS64.TRYWAIT P0, [R109+URZ+0x80], R4 ;  /* 0x000080046d0075a7 */ /* 0x00872400080011ff */
[----:B----4-:R-:W-:Y:S05]  /*8660*/  @!P0 NANOSLEEP.SYNCS 0x989680 ;  /* 0x009896800000895d */ /* 0x010fea0003900000 */
[----:B------:R-:W4:Y:S02]  /*8670*/  @!P0 SYNCS.PHASECHK.TRANS64 P0, [R109+URZ+0x80], R4 ;  /* 0x000080046d0085a7 */ /* 0x000f2400080010ff */
[----:B----4-:R-:W-:Y:S05]  /*8680*/  @!P0 BRA `(.L_x_112) ;  /* 0xfffffffc00f08947 */ /* 0x010fea000383ffff */
[----:B------:R-:W-:Y:S05]  /*8690*/  BRA `(.L_x_111) ;  /* 0xffffffe400dc7947 */ /* 0x000fea000383ffff */
        .weak           $__internal_0_$__cuda_sm10x_tcgen05_guardrail_trap_col_being_dealloced_not_returned_by_alloc
        .type           $__internal_0_$__cuda_sm10x_tcgen05_guardrail_trap_col_being_dealloced_not_returned_by_alloc,@function
        .size           $__internal_0_$__cuda_sm10x_tcgen05_guardrail_trap_col_being_dealloced_not_returned_by_alloc,($__internal_1_$__cuda_sm10x_tcgen05_guardrail_trap_phase_invalid_during_alloc - $__internal_0_$__cuda_sm10x_tcgen05_guardrail_trap_col_being_dealloced_not_returned_by_alloc)
$__internal_0_$__cuda_sm10x_tcgen05_guardrail_trap_col_being_dealloced_not_returned_by_alloc:
[----:B------:R-:W-:Y:S05]  /*86a0*/  BPT.TRAP 0x1 ;  /* 0x000000040000795c */ /* 0x000fea0000300000 */
[----:B------:R-:W-:-:S04]  /*86b0*/  HFMA2 R3, -RZ, RZ, 0, 0 ;  /* 0x00000000ff037431 */ /* 0x000fc800000001ff */
[----:B------:R-:W-:Y:S05]  /*86c0*/  RET.REL.NODEC R2 `(_ZN7cutlass13device_kernelINS_4gemm6kernel13GemmUniversalIN4cute5tupleIJiiiiEEENS1_10collective13CollectiveMmaINS1_35MainloopSm100TmaUmmaWarpSpecializedILi8ELi2ELi4ENS5_IJNS4_1CILi2EEENSA_ILi1EEESC_EEEEENS5_IJNSA_ILi64EEENSA_ILi128EEESG_EEENS_12float_e4m3_tENS5_IJlSC_lEEESI_SJ_NS4_8TiledMMAINS4_8MMA_AtomIJNS4_10MMA_TraitsINS4_19SM100_MMA_F8F6F4_SSEJSI_SI_fSF_SG_NS4_17integral_constantINS4_4UMMA5MajorELSQ_0EEESR_NSO_INSP_7ScaleInELSS_0EEEST_EEEEEENS4_6LayoutINS5_IJSC_SC_SC_EEENS5_IJNSA_ILi0EEESY_SY_EEEEENS5_IJNS4_10UnderscoreES11_S11_EEEEENS4_13SM90_TMA_LOADENS4_14ComposedLayoutINS4_7SwizzleILi3ELi4ELi3EEENS4_18smem_ptr_flag_bitsILi8EEENSW_INS5_IJNSA_ILi8EEESG_EEENS5_IJSG_SC_EEEEEEEvNS4_8identityENS4_23SM90_TMA_LOAD_MULTICASTES1E_vS1F_EENS_8epilogue10collective18CollectiveEpilogueINS1I_23Sm100TmaWarpSpecializedILi2ELi2ELi32ELb0ELb0EEEJSH_NS5_IJNSW_ISF_SC_EES1N_EEESI_SJ_SI_SJ_NS1I_6fusion15FusionCallbacksIS1M_NS1P_17LinearCombinationISI_fSI_fLNS_15FloatRoundStyleE2EEESH_S1O_JEEENS4_5SM1004TMEM4LOAD26SM100_TMEM_LOAD_16dp32b32xES14_NS15_INS16_ILi2ELi4ELi3EEES19_NSW_INS5_IJS1A_SF_EEENS5_IJSF_SC_EEEEEEENS4_39AutoVectorizingCopyWithAssumedAlignmentILi128EEENS4_14SM90_TMA_STOREES23_S25_S25_EEEvvEEEEvNT_6ParamsE) ;  /* 0xffffff78024c7950 */ /* 0x000fea0003c3ffff */
        .weak           $__internal_1_$__cuda_sm10x_tcgen05_guardrail_trap_phase_invalid_during_alloc
        .type           $__internal_1_$__cuda_sm10x_tcgen05_guardrail_trap_phase_invalid_during_alloc,@function
        .size           $__internal_1_$__cuda_sm10x_tcgen05_guardrail_trap_phase_invalid_during_alloc,($__internal_2_$__cuda_sm10x_tcgen05_guardrail_trap_unallocated_columns_being_dealloced - $__internal_1_$__cuda_sm10x_tcgen05_guardrail_trap_phase_invalid_during_alloc)
$__internal_1_$__cuda_sm10x_tcgen05_guardrail_trap_phase_invalid_during_alloc:
[----:B------:R-:W-:Y:S05]  /*86d0*/  BPT.TRAP 0x1 ;  /* 0x000000040000795c */ /* 0x000fea0000300000 */
[----:B------:R-:W-:-:S04]  /*86e0*/  MOV R5, 0x0 ;  /* 0x0000000000057802 */ /* 0x000fc80000000f00 */
[----:B------:R-:W-:Y:S05]  /*86f0*/  RET.REL.NODEC R4 `(_ZN7cutlass13device_kernelINS_4gemm6kernel13GemmUniversalIN4cute5tupleIJiiiiEEENS1_10collective13CollectiveMmaINS1_35MainloopSm100TmaUmmaWarpSpecializedILi8ELi2ELi4ENS5_IJNS4_1CILi2EEENSA_ILi1EEESC_EEEEENS5_IJNSA_ILi64EEENSA_ILi128EEESG_EEENS_12float_e4m3_tENS5_IJlSC_lEEESI_SJ_NS4_8TiledMMAINS4_8MMA_AtomIJNS4_10MMA_TraitsINS4_19SM100_MMA_F8F6F4_SSEJSI_SI_fSF_SG_NS4_17integral_constantINS4_4UMMA5MajorELSQ_0EEESR_NSO_INSP_7ScaleInELSS_0EEEST_EEEEEENS4_6LayoutINS5_IJSC_SC_SC_EEENS5_IJNSA_ILi0EEESY_SY_EEEEENS5_IJNS4_10UnderscoreES11_S11_EEEEENS4_13SM90_TMA_LOADENS4_14ComposedLayoutINS4_7SwizzleILi3ELi4ELi3EEENS4_18smem_ptr_flag_bitsILi8EEENSW_INS5_IJNSA_ILi8EEESG_EEENS5_IJSG_SC_EEEEEEEvNS4_8identityENS4_23SM90_TMA_LOAD_MULTICASTES1E_vS1F_EENS_8epilogue10collective18CollectiveEpilogueINS1I_23Sm100TmaWarpSpecializedILi2ELi2ELi32ELb0ELb0EEEJSH_NS5_IJNSW_ISF_SC_EES1N_EEESI_SJ_SI_SJ_NS1I_6fusion15FusionCallbacksIS1M_NS1P_17LinearCombinationISI_fSI_fLNS_15FloatRoundStyleE2EEESH_S1O_JEEENS4_5SM1004TMEM4LOAD26SM100_TMEM_LOAD_16dp32b32xES14_NS15_INS16_ILi2ELi4ELi3EEES19_NSW_INS5_IJS1A_SF_EEENS5_IJSF_SC_EEEEEEENS4_39AutoVectorizingCopyWithAssumedAlignmentILi128EEENS4_14SM90_TMA_STOREES23_S25_S25_EEEvvEEEEvNT_6ParamsE) ;  /* 0xffffff7804407950 */ /* 0x000fea0003c3ffff */
        .weak           $__internal_2_$__cuda_sm10x_tcgen05_guardrail_trap_unallocated_columns_being_dealloced
        .type           $__internal_2_$__cuda_sm10x_tcgen05_guardrail_trap_unallocated_columns_being_dealloced,@function
        .size           $__internal_2_$__cuda_sm10x_tcgen05_guardrail_trap_unallocated_columns_being_dealloced,(.L_x_162 - $__internal_2_$__cuda_sm10x_tcgen05_guardrail_trap_unallocated_columns_being_dealloced)
$__internal_2_$__cuda_sm10x_tcgen05_guardrail_trap_unallocated_columns_being_dealloced:
[----:B------:R-:W-:Y:S05]  /*8700*/  BPT.TRAP 0x1 ;  /* 0x000000040000795c */ /* 0x000fea0000300000 */
[----:B------:R-:W-:-:S04]  /*8710*/  HFMA2 R3, -RZ, RZ, 0, 0 ;  /* 0x00000000ff037431 */ /* 0x000fc800000001ff */
[----:B------:R-:W-:Y:S05]  /*8720*/  RET.REL.NODEC R2 `(_ZN7cutlass13device_kernelINS_4gemm6kernel13GemmUniversalIN4cute5tupleIJiiiiEEENS1_10collective13CollectiveMmaINS1_35MainloopSm100TmaUmmaWarpSpecializedILi8ELi2ELi4ENS5_IJNS4_1CILi2EEENSA_ILi1EEESC_EEEEENS5_IJNSA_ILi64EEENSA_ILi128EEESG_EEENS_12float_e4m3_tENS5_IJlSC_lEEESI_SJ_NS4_8TiledMMAINS4_8MMA_AtomIJNS4_10MMA_TraitsINS4_19SM100_MMA_F8F6F4_SSEJSI_SI_fSF_SG_NS4_17integral_constantINS4_4UMMA5MajorELSQ_0EEESR_NSO_INSP_7ScaleInELSS_0EEEST_EEEEEENS4_6LayoutINS5_IJSC_SC_SC_EEENS5_IJNSA_ILi0EEESY_SY_EEEEENS5_IJNS4_10UnderscoreES11_S11_EEEEENS4_13SM90_TMA_LOADENS4_14ComposedLayoutINS4_7SwizzleILi3ELi4ELi3EEENS4_18smem_ptr_flag_bitsILi8EEENSW_INS5_IJNSA_ILi8EEESG_EEENS5_IJSG_SC_EEEEEEEvNS4_8identityENS4_23SM90_TMA_LOAD_MULTICASTES1E_vS1F_EENS_8epilogue10collective18CollectiveEpilogueINS1I_23Sm100TmaWarpSpecializedILi2ELi2ELi32ELb0ELb0EEEJSH_NS5_IJNSW_ISF_SC_EES1N_EEESI_SJ_SI_SJ_NS1I_6fusion15FusionCallbacksIS1M_NS1P_17LinearCombinationISI_fSI_fLNS_15FloatRoundStyleE2EEESH_S1O_JEEENS4_5SM1004TMEM4LOAD26SM100_TMEM_LOAD_16dp32b32xES14_NS15_INS16_ILi2ELi4ELi3EEES19_NSW_INS5_IJS1A_SF_EEENS5_IJSF_SC_EEEEEEENS4_39AutoVectorizingCopyWithAssumedAlignmentILi128EEENS4_14SM90_TMA_STOREES23_S25_S25_EEEvvEEEEvNT_6ParamsE) ;  /* 0xffffff7802347950 */ /* 0x000fea0003c3ffff */
.L_x_161:
[----:B------:R-:W-:-:S00]  /*8730*/  BRA `(.L_x_161) ;  /* 0xfffffffc00fc7947 */ /* 0x000fc0000383ffff */
[----:B------:R-:W-:-:S00]  /*8740*/  NOP ;  /* 0x0000000000007918 */ /* 0x000fc00000000000 */
        /* <DEDUP_REMOVED lines=11> */
.L_x_162:


//--------------------- .nv.global.init           --------------------------
	.section	.nv.global.init,"aw",@progbits
.nv.global.init:
	.type		$str$27,@object
	.size		$str$27,($str$28 - $str$27)
$str$27:
        /*0000*/ 	.byte	0x28, 0x61, 0x64, 0x64, 0x72, 0x65, 0x73, 0x73, 0x20, 0x26, 0x20, 0x6d, 0x61, 0x73, 0x6b, 0x29
        /*0010*/ 	.byte	0x20, 0x3d, 0x3d, 0x20, 0x30, 0x00
	.type		$str$28,@object
	.size		$str$28,($str$26 - $str$28)
$str$28:
        /*0016*/ 	.byte	0x2f, 0x74, 0x6d, 0x70, 0x2f, 0x63, 0x75, 0x74, 0x6c, 0x61, 0x73, 0x73, 0x5f, 0x73, 0x77, 0x65
        /*0026*/ 	.byte	0x65, 0x70, 0x5f, 0x73, 0x72, 0x63, 0x2f, 0x69, 0x6e, 0x63, 0x6c, 0x75, 0x64, 0x65, 0x2f, 0x63
        /*0036*/ 	.byte	0x75, 0x74, 0x65, 0x2f, 0x70, 0x6f, 0x69, 0x6e, 0x74, 0x65, 0x72, 0x5f, 0x66, 0x6c, 0x61, 0x67
        /*0046*/ 	.byte	0x67, 0x65, 0x64, 0x2e, 0x68, 0x70, 0x70, 0x00
	.type		$str$26,@object
	.size		$str$26,($str$25 - $str$26)
$str$26:
        /*004e*/ 	.byte	0x2f, 0x74, 0x6d, 0x70, 0x2f, 0x63, 0x75, 0x74, 0x6c, 0x61, 0x73, 0x73, 0x5f, 0x73, 0x77, 0x65
        /*005e*/ 	.byte	0x65, 0x70, 0x5f, 0x73, 0x72, 0x63, 0x2f, 0x69, 0x6e, 0x63, 0x6c, 0x75, 0x64, 0x65, 0x2f, 0x63
        /*006e*/ 	.byte	0x75, 0x74, 0x65, 0x2f, 0x61, 0x74, 0x6f, 0x6d, 0x2f, 0x63, 0x6f, 0x70, 0x79, 0x5f, 0x74, 0x72
        /*007e*/ 	.byte	0x61, 0x69, 0x74, 0x73, 0x5f, 0x73, 0x6d, 0x31, 0x30, 0x30, 0x2e, 0x68, 0x70, 0x70, 0x00
	.type		$str$25,@object
	.size		$str$25,(__unnamed_1 - $str$25)
$str$25:
        /*008d*/ 	.byte	0x28, 0x28, 0x75, 0x69, 0x6e, 0x74, 0x33, 0x32, 0x5f, 0x74, 0x28, 0x74, 0x68, 0x72, 0x65, 0x61
        /*009d*/ 	.byte	0x64, 0x49, 0x64, 0x78, 0x2e, 0x78, 0x29, 0x20, 0x2f, 0x20, 0x33, 0x32, 0x29, 0x20, 0x25, 0x20
        /*00ad*/ 	.byte	0x34, 0x29, 0x20, 0x3d, 0x3d, 0x20, 0x28, 0x28, 0x28, 0x74, 0x6d, 0x65, 0x6d, 0x5f, 0x61, 0x64
        /*00bd*/ 	.byte	0x64, 0x72, 0x20, 0x3e, 0x3e, 0x20, 0x31, 0x36, 0x29, 0x20, 0x2f, 0x20, 0x33, 0x32, 0x29, 0x20
        /*00cd*/ 	.byte	0x25, 0x20, 0x34, 0x29, 0x00
	.type		__unnamed_1,@object
	.size		__unnamed_1,(__unnamed_2 - __unnamed_1)
__unnamed_1:
        /*00d2*/ 	.byte	0x61, 0x75, 0x74, 0x6f, 0x20, 0x63, 0x75, 0x74, 0x65, 0x3a, 0x3a, 0x61, 0x73, 0x5f, 0x70, 0x6f
        /* <DEDUP_REMOVED lines=24> */
        /*0262*/ 	.byte	0x3c, 0x34, 0x30, 0x39, 0x36, 0x3e, 0x3e, 0x3e, 0x3e, 0x5d, 0x00
	.type		__unnamed_2,@object
	.size		__unnamed_2,(.L_2 - __unnamed_2)
__unnamed_2:
        /* <DEDUP_REMOVED lines=40> */
        /*04ed*/ 	.byte	0x74, 0x65, 0x3a, 0x3a, 0x43, 0x3c, 0x30, 0x3e, 0x3e, 0x3e, 0x3e, 0x5d, 0x00
.L_2:


//--------------------- .nv.shared._ZN7cutlass13device_kernelINS_4gemm6kernel13GemmUniversalIN4cute5tupleIJiiiiEEENS1_10collective13CollectiveMmaINS1_35MainloopSm100TmaUmmaWarpSpecializedILi8ELi2ELi4ENS5_IJNS4_1CILi2EEENSA_ILi1EEESC_EEEEENS5_IJNSA_ILi64EEENSA_ILi128EEESG_EEENS_12float_e4m3_tENS5_IJlSC_lEEESI_SJ_NS4_8TiledMMAINS4_8MMA_AtomIJNS4_10MMA_TraitsINS4_19SM100_MMA_F8F6F4_SSEJSI_SI_fSF_SG_NS4_17integral_constantINS4_4UMMA5MajorELSQ_0EEESR_NSO_INSP_7ScaleInELSS_0EEEST_EEEEEENS4_6LayoutINS5_IJSC_SC_SC_EEENS5_IJNSA_ILi0EEESY_SY_EEEEENS5_IJNS4_10UnderscoreES11_S11_EEEEENS4_13SM90_TMA_LOADENS4_14ComposedLayoutINS4_7SwizzleILi3ELi4ELi3EEENS4_18smem_ptr_flag_bitsILi8EEENSW_INS5_IJNSA_ILi8EEESG_EEENS5_IJSG_SC_EEEEEEEvNS4_8identityENS4_23SM90_TMA_LOAD_MULTICASTES1E_vS1F_EENS_8epilogue10collective18CollectiveEpilogueINS1I_23Sm100TmaWarpSpecializedILi2ELi2ELi32ELb0ELb0EEEJSH_NS5_IJNSW_ISF_SC_EES1N_EEESI_SJ_SI_SJ_NS1I_6fusion15FusionCallbacksIS1M_NS1P_17LinearCombinationISI_fSI_fLNS_15FloatRoundStyleE2EEESH_S1O_JEEENS4_5SM1004TMEM4LOAD26SM100_TMEM_LOAD_16dp32b32xES14_NS15_INS16_ILi2ELi4ELi3EEES19_NSW_INS5_IJS1A_SF_EEENS5_IJSF_SC_EEEEEEENS4_39AutoVectorizingCopyWithAssumedAlignmentILi128EEENS4_14SM90_TMA_STOREES23_S25_S25_EEEvvEEEEvNT_6ParamsE --------------------------
	.section	.nv.shared._ZN7cutlass13device_kernelINS_4gemm6kernel13GemmUniversalIN4cute5tupleIJiiiiEEENS1_10collective13CollectiveMmaINS1_35MainloopSm100TmaUmmaWarpSpecializedILi8ELi2ELi4ENS5_IJNS4_1CILi2EEENSA_ILi1EEESC_EEEEENS5_IJNSA_ILi64EEENSA_ILi128EEESG_EEENS_12float_e4m3_tENS5_IJlSC_lEEESI_SJ_NS4_8TiledMMAINS4_8MMA_AtomIJNS4_10MMA_TraitsINS4_19SM100_MMA_F8F6F4_SSEJSI_SI_fSF_SG_NS4_17integral_constantINS4_4UMMA5MajorELSQ_0EEESR_NSO_INSP_7ScaleInELSS_0EEEST_EEEEEENS4_6LayoutINS5_IJSC_SC_SC_EEENS5_IJNSA_ILi0EEESY_SY_EEEEENS5_IJNS4_10UnderscoreES11_S11_EEEEENS4_13SM90_TMA_LOADENS4_14ComposedLayoutINS4_7SwizzleILi3ELi4ELi3EEENS4_18smem_ptr_flag_bitsILi8EEENSW_INS5_IJNSA_ILi8EEESG_EEENS5_IJSG_SC_EEEEEEEvNS4_8identityENS4_23SM90_TMA_LOAD_MULTICASTES1E_vS1F_EENS_8epilogue10collective18CollectiveEpilogueINS1I_23Sm100TmaWarpSpecializedILi2ELi2ELi32ELb0ELb0EEEJSH_NS5_IJNSW_ISF_SC_EES1N_EEESI_SJ_SI_SJ_NS1I_6fusion15FusionCallbacksIS1M_NS1P_17LinearCombinationISI_fSI_fLNS_15FloatRoundStyleE2EEESH_S1O_JEEENS4_5SM1004TMEM4LOAD26SM100_TMEM_LOAD_16dp32b32xES14_NS15_INS16_ILi2ELi4ELi3EEES19_NSW_INS5_IJS1A_SF_EEENS5_IJSF_SC_EEEEEEENS4_39AutoVectorizingCopyWithAssumedAlignmentILi128EEENS4_14SM90_TMA_STOREES23_S25_S25_EEEvvEEEEvNT_6ParamsE,"aw",@nobits
	.sectionflags	@""
	.align	16
	.zero		1024


//--------------------- .nv.shared.reserved.0     --------------------------
	.section	.nv.shared.reserved.0,"aw",@nobits
	.weak		__nv_reservedSMEM_offset_0_alias
	.size		__nv_reservedSMEM_offset_0_alias, 0, 64
	.other		__nv_reservedSMEM_offset_0_alias,@"STO_CUDA_RESERVED_SHARED STV_DEFAULT"
__nv_reservedSMEM_offset_0_alias:
	.zero		0
.nv.shared.reserved.0:
	.zero		64
	.weak		__nv_reservedSMEM_tcgen05_partition
	.type		__nv_reservedSMEM_tcgen05_partition,@object
	.size		__nv_reservedSMEM_tcgen05_partition,(.L_0 - __nv_reservedSMEM_tcgen05_partition)
__nv_reservedSMEM_tcgen05_partition:
	.zero		32
.L_0:


//--------------------- .nv.global                --------------------------
	.section	.nv.global,"aw",@nobits
.nv.global:
	.type		_ZN40_INTERNAL_654f4956_4_k_cu_74a01e34_298514cute1_E,@object
	.size		_ZN40_INTERNAL_654f4956_4_k_cu_74a01e34_298514cute1_E,(_ZN40_INTERNAL_654f4956_4_k_cu_74a01e34_298514cuda3std3__45__cpo6cbeginE - _ZN40_INTERNAL_654f4956_4_k_cu_74a01e34_298514cute1_E)
_ZN40_INTERNAL_654f4956_4_k_cu_74a01e34_298514cute1_E:
	.zero		1
	.type		_ZN40_INTERNAL_654f4956_4_k_cu_74a01e34_298514cuda3std3__45__cpo6cbeginE,@object
	.size		_ZN40_INTERNAL_654f4956_4_k_cu_74a01e34_298514cuda3std3__45__cpo6cbeginE,(_ZN40_INTERNAL_654f4956_4_k_cu_74a01e34_298514cuda3std3__48in_placeE - _ZN40_INTERNAL_654f4956_4_k_cu_74a01e34_298514cuda3std3__45__cpo6cbeginE)
_ZN40_INTERNAL_654f4956_4_k_cu_74a01e34_298514cuda3std3__45__cpo6cbeginE:
	.zero		1
	.type		_ZN40_INTERNAL_654f4956_4_k_cu_74a01e34_298514cuda3std3__48in_placeE,@object
	.size		_ZN40_INTERNAL_654f4956_4_k_cu_74a01e34_298514cuda3std3__48in_placeE,(_ZN40_INTERNAL_654f4956_4_k_cu_74a01e34_298514cuda3std6ranges3__45__cpo9iter_moveE - _ZN40_INTERNAL_654f4956_4_k_cu_74a01e34_298514cuda3std3__48in_placeE)
_ZN40_INTERNAL_654f4956_4_k_cu_74a01e34_298514cuda3std3__48in_placeE:
	.zero		1
	.type		_ZN40_INTERNAL_654f4956_4_k_cu_74a01e34_298514cuda3std6ranges3__45__cpo9iter_moveE,@object
	.size		_ZN40_INTERNAL_654f4956_4_k_cu_74a01e34_298514cuda3std6ranges3__45__cpo9iter_moveE,(_ZN40_INTERNAL_654f4956_4_k_cu_74a01e34_298514cuda3std3__45__cpo5beginE - _ZN40_INTERNAL_654f4956_4_k_cu_74a01e34_298514cuda3std6ranges3__45__cpo9iter_moveE)
_ZN40_INTERNAL_654f4956_4_k_cu_74a01e34_298514cuda3std6ranges3__45__cpo9iter_moveE:
	.zero		1
	.type		_ZN40_INTERNAL_654f4956_4_k_cu_74a01e34_298514cuda3std3__45__cpo5beginE,@object
	.size		_ZN40_INTERNAL_654f4956_4_k_cu_74a01e34_298514cuda3std3__45__cpo5beginE,(_ZN40_INTERNAL_654f4956_4_k_cu_74a01e34_298514cuda3std3__442_GLOBAL__N__654f4956_4_k_cu_74a01e34_298516ignoreE - _ZN40_INTERNAL_654f4956_4_k_cu_74a01e34_298514cuda3std3__45__cpo5beginE)
_ZN40_INTERNAL_654f4956_4_k_cu_74a01e34_298514cuda3std3__45__cpo5beginE:
	.zero		1
	.type		_ZN40_INTERNAL_654f4956_4_k_cu_74a01e34_298514cuda3std3__442_GLOBAL__N__654f4956_4_k_cu_74a01e34_298516ignoreE,@object
	.size		_ZN40_INTERNAL_654f4956_4_k_cu_74a01e34_298514cuda3std3__442_GLOBAL__N__654f4956_4_k_cu_74a01e34_298516ignoreE,(_ZN40_INTERNAL_654f4956_4_k_cu_74a01e34_298514cute7productE - _ZN40_INTERNAL_654f4956_4_k_cu_74a01e34_298514cuda3std3__442_GLOBAL__N__654f4956_4_k_cu_74a01e34_298516ignoreE)
_ZN40_INTERNAL_654f4956_4_k_cu_74a01e34_298514cuda3std3__442_GLOBAL__N__654f4956_4_k_cu_74a01e34_298516ignoreE:
	.zero		1
	.type		_ZN40_INTERNAL_654f4956_4_k_cu_74a01e34_298514cute7productE,@object
	.size		_ZN40_INTERNAL_654f4956_4_k_cu_74a01e34_298514cute7productE,(_ZN40_INTERNAL_654f4956_4_k_cu_74a01e34_298514cuda3std3__45__cpo3endE - _ZN40_INTERNAL_654f4956_4_k_cu_74a01e34_298514cute7productE)
_ZN40_INTERNAL_654f4956_4_k_cu_74a01e34_298514cute7productE:
	.zero		1
	.type		_ZN40_INTERNAL_654f4956_4_k_cu_74a01e34_298514cuda3std3__45__cpo3endE,@object
	.size		_ZN40_INTERNAL_654f4956_4_k_cu_74a01e34_298514cuda3std3__45__cpo3endE,(_ZN40_INTERNAL_654f4956_4_k_cu_74a01e34_298514cuda3std3__419piecewise_constructE - _ZN40_INTERNAL_654f4956_4_k_cu_74a01e34_298514cuda3std3__45__cpo3endE)
_ZN40_INTERNAL_654f4956_4_k_cu_74a01e34_298514cuda3std3__45__cpo3endE:
	.zero		1
	.type		_ZN40_INTERNAL_654f4956_4_k_cu_74a01e34_298514cuda3std3__419piecewise_constructE,@object
	.size		_ZN40_INTERNAL_654f4956_4_k_cu_74a01e34_298514cuda3std3__419piecewise_constructE,(_ZN40_INTERNAL_654f4956_4_k_cu_74a01e34_298514cuda3std3__45__cpo4cendE - _ZN40_INTERNAL_654f4956_4_k_cu_74a01e34_298514cuda3std3__419piecewise_constructE)
_ZN40_INTERNAL_654f4956_4_k_cu_74a01e34_298514cuda3std3__419piecewise_constructE:
	.zero		1
	.type		_ZN40_INTERNAL_654f4956_4_k_cu_74a01e34_298514cuda3std3__45__cpo4cendE,@object
	.size		_ZN40_INTERNAL_654f4956_4_k_cu_74a01e34_298514cuda3std3__45__cpo4cendE,(_ZN40_INTERNAL_654f4956_4_k_cu_74a01e34_298514cuda3std6ranges3__45__cpo4swapE - _ZN40_INTERNAL_654f4956_4_k_cu_74a01e34_298514cuda3std3__45__cpo4cendE)
_ZN40_INTERNAL_654f4956_4_k_cu_74a01e34_298514cuda3std3__45__cpo4cendE:
	.zero		1
	.type		_ZN40_INTERNAL_654f4956_4_k_cu_74a01e34_298514cuda3std6ranges3__45__cpo4swapE,@object
	.size		_ZN40_INTERNAL_654f4956_4_k_cu_74a01e34_298514cuda3std6ranges3__45__cpo4swapE,(.L_10 - _ZN40_INTERNAL_654f4956_4_k_cu_74a01e34_298514cuda3std6ranges3__45__cpo4swapE)
_ZN40_INTERNAL_654f4956_4_k_cu_74a01e34_298514cuda3std6ranges3__45__cpo4swapE:
	.zero		1
.L_10:


//--------------------- .nv.constant0._ZN7cutlass13device_kernelINS_4gemm6kernel13GemmUniversalIN4cute5tupleIJiiiiEEENS1_10collective13CollectiveMmaINS1_35MainloopSm100TmaUmmaWarpSpecializedILi8ELi2ELi4ENS5_IJNS4_1CILi2EEENSA_ILi1EEESC_EEEEENS5_IJNSA_ILi64EEENSA_ILi128EEESG_EEENS_12float_e4m3_tENS5_IJlSC_lEEESI_SJ_NS4_8TiledMMAINS4_8MMA_AtomIJNS4_10MMA_TraitsINS4_19SM100_MMA_F8F6F4_SSEJSI_SI_fSF_SG_NS4_17integral_constantINS4_4UMMA5MajorELSQ_0EEESR_NSO_INSP_7ScaleInELSS_0EEEST_EEEEEENS4_6LayoutINS5_IJSC_SC_SC_EEENS5_IJNSA_ILi0EEESY_SY_EEEEENS5_IJNS4_10UnderscoreES11_S11_EEEEENS4_13SM90_TMA_LOADENS4_14ComposedLayoutINS4_7SwizzleILi3ELi4ELi3EEENS4_18smem_ptr_flag_bitsILi8EEENSW_INS5_IJNSA_ILi8EEESG_EEENS5_IJSG_SC_EEEEEEEvNS4_8identityENS4_23SM90_TMA_LOAD_MULTICASTES1E_vS1F_EENS_8epilogue10collective18CollectiveEpilogueINS1I_23Sm100TmaWarpSpecializedILi2ELi2ELi32ELb0ELb0EEEJSH_NS5_IJNSW_ISF_SC_EES1N_EEESI_SJ_SI_SJ_NS1I_6fusion15FusionCallbacksIS1M_NS1P_17LinearCombinationISI_fSI_fLNS_15FloatRoundStyleE2EEESH_S1O_JEEENS4_5SM1004TMEM4LOAD26SM100_TMEM_LOAD_16dp32b32xES14_NS15_INS16_ILi2ELi4ELi3EEES19_NSW_INS5_IJS1A_SF_EEENS5_IJSF_SC_EEEEEEENS4_39AutoVectorizingCopyWithAssumedAlignmentILi128EEENS4_14SM90_TMA_STOREES23_S25_S25_EEEvvEEEEvNT_6ParamsE --------------------------
	.section	.nv.constant0._ZN7cutlass13device_kernelINS_4gemm6kernel13GemmUniversalIN4cute5tupleIJiiiiEEENS1_10collective13CollectiveMmaINS1_35MainloopSm100TmaUmmaWarpSpecializedILi8ELi2ELi4ENS5_IJNS4_1CILi2EEENSA_ILi1EEESC_EEEEENS5_IJNSA_ILi64EEENSA_ILi128EEESG_EEENS_12float_e4m3_tENS5_IJlSC_lEEESI_SJ_NS4_8TiledMMAINS4_8MMA_AtomIJNS4_10MMA_TraitsINS4_19SM100_MMA_F8F6F4_SSEJSI_SI_fSF_SG_NS4_17integral_constantINS4_4UMMA5MajorELSQ_0EEESR_NSO_INSP_7ScaleInELSS_0EEEST_EEEEEENS4_6LayoutINS5_IJSC_SC_SC_EEENS5_IJNSA_ILi0EEESY_SY_EEEEENS5_IJNS4_10UnderscoreES11_S11_EEEEENS4_13SM90_TMA_LOADENS4_14ComposedLayoutINS4_7SwizzleILi3ELi4ELi3EEENS4_18smem_ptr_flag_bitsILi8EEENSW_INS5_IJNSA_ILi8EEESG_EEENS5_IJSG_SC_EEEEEEEvNS4_8identityENS4_23SM90_TMA_LOAD_MULTICASTES1E_vS1F_EENS_8epilogue10collective18CollectiveEpilogueINS1I_23Sm100TmaWarpSpecializedILi2ELi2ELi32ELb0ELb0EEEJSH_NS5_IJNSW_ISF_SC_EES1N_EEESI_SJ_SI_SJ_NS1I_6fusion15FusionCallbacksIS1M_NS1P_17LinearCombinationISI_fSI_fLNS_15FloatRoundStyleE2EEESH_S1O_JEEENS4_5SM1004TMEM4LOAD26SM100_TMEM_LOAD_16dp32b32xES14_NS15_INS16_ILi2ELi4ELi3EEES19_NSW_INS5_IJS1A_SF_EEENS5_IJSF_SC_EEEEEEENS4_39AutoVectorizingCopyWithAssumedAlignmentILi128EEENS4_14SM90_TMA_STOREES23_S25_S25_EEEvvEEEEvNT_6ParamsE,"a",@progbits
	.sectionflags	@""
	.align	4
.nv.constant0._ZN7cutlass13device_kernelINS_4gemm6kernel13GemmUniversalIN4cute5tupleIJiiiiEEENS1_10collective13CollectiveMmaINS1_35MainloopSm100TmaUmmaWarpSpecializedILi8ELi2ELi4ENS5_IJNS4_1CILi2EEENSA_ILi1EEESC_EEEEENS5_IJNSA_ILi64EEENSA_ILi128EEESG_EEENS_12float_e4m3_tENS5_IJlSC_lEEESI_SJ_NS4_8TiledMMAINS4_8MMA_AtomIJNS4_10MMA_TraitsINS4_19SM100_MMA_F8F6F4_SSEJSI_SI_fSF_SG_NS4_17integral_constantINS4_4UMMA5MajorELSQ_0EEESR_NSO_INSP_7ScaleInELSS_0EEEST_EEEEEENS4_6LayoutINS5_IJSC_SC_SC_EEENS5_IJNSA_ILi0EEESY_SY_EEEEENS5_IJNS4_10UnderscoreES11_S11_EEEEENS4_13SM90_TMA_LOADENS4_14ComposedLayoutINS4_7SwizzleILi3ELi4ELi3EEENS4_18smem_ptr_flag_bitsILi8EEENSW_INS5_IJNSA_ILi8EEESG_EEENS5_IJSG_SC_EEEEEEEvNS4_8identityENS4_23SM90_TMA_LOAD_MULTICASTES1E_vS1F_EENS_8epilogue10collective18CollectiveEpilogueINS1I_23Sm100TmaWarpSpecializedILi2ELi2ELi32ELb0ELb0EEEJSH_NS5_IJNSW_ISF_SC_EES1N_EEESI_SJ_SI_SJ_NS1I_6fusion15FusionCallbacksIS1M_NS1P_17LinearCombinationISI_fSI_fLNS_15FloatRoundStyleE2EEESH_S1O_JEEENS4_5SM1004TMEM4LOAD26SM100_TMEM_LOAD_16dp32b32xES14_NS15_INS16_ILi2ELi4ELi3EEES19_NSW_INS5_IJS1A_SF_EEENS5_IJSF_SC_EEEEEEENS4_39AutoVectorizingCopyWithAssumedAlignmentILi128EEENS4_14SM90_TMA_STOREES23_S25_S25_EEEvvEEEEvNT_6ParamsE:
	.zero		2944


//--------------------- SYMBOLS --------------------------

	.type		.nv.reservedSmem.offset0,@object
	.size		.nv.reservedSmem.offset0,0x4
	.type		.nv.reservedSmem.cap,@object
	.size		.nv.reservedSmem.cap,0x4
	.type		__assertfail,@function
